//
// Generated by NVIDIA NVVM Compiler
//
// Compiler Build ID: CL-36424714
// Cuda compilation tools, release 13.0, V13.0.88
// Based on NVVM 20.0.0
//

.version 9.0
.target sm_100
.address_size 64

	// .globl	_Z10gemm_naivePfS_S_i
// _ZZ10gemm_tiledILi16EEvPfS0_S0_iE8shared_A has been demoted
// _ZZ10gemm_tiledILi16EEvPfS0_S0_iE8shared_B has been demoted
// _ZZ10gemm_tiledILi32EEvPfS0_S0_iE8shared_A has been demoted
// _ZZ10gemm_tiledILi32EEvPfS0_S0_iE8shared_B has been demoted
// _ZZ14gemm_pipelinedILi16ELi2EEvPfS0_S0_iE12shared_state has been demoted
// _ZZ14gemm_pipelinedILi16ELi2EEvPfS0_S0_iE8shared_A has been demoted
// _ZZ14gemm_pipelinedILi16ELi2EEvPfS0_S0_iE8shared_B has been demoted

.visible .entry _Z10gemm_naivePfS_S_i(
	.param .u64 .ptr .align 1 _Z10gemm_naivePfS_S_i_param_0,
	.param .u64 .ptr .align 1 _Z10gemm_naivePfS_S_i_param_1,
	.param .u64 .ptr .align 1 _Z10gemm_naivePfS_S_i_param_2,
	.param .u32 _Z10gemm_naivePfS_S_i_param_3
)
{
	.reg .pred 	%p<10>;
	.reg .b32 	%r<40>;
	.reg .b32 	%f<67>;
	.reg .b64 	%rd<67>;

	ld.param.u64 	%rd14, [_Z10gemm_naivePfS_S_i_param_0];
	ld.param.u64 	%rd15, [_Z10gemm_naivePfS_S_i_param_1];
	ld.param.u32 	%r18, [_Z10gemm_naivePfS_S_i_param_3];
	cvta.to.global.u64 	%rd1, %rd15;
	cvta.to.global.u64 	%rd2, %rd14;
	mov.u32 	%r19, %ctaid.y;
	mov.u32 	%r20, %ntid.y;
	mov.u32 	%r21, %tid.y;
	mad.lo.s32 	%r1, %r19, %r20, %r21;
	mov.u32 	%r22, %ctaid.x;
	mov.u32 	%r23, %ntid.x;
	mov.u32 	%r24, %tid.x;
	mad.lo.s32 	%r2, %r22, %r23, %r24;
	max.s32 	%r25, %r1, %r2;
	setp.ge.s32 	%p1, %r25, %r18;
	@%p1 bra 	$L__BB0_13;
	mul.lo.s32 	%r3, %r18, %r1;
	and.b32  	%r4, %r18, 7;
	setp.lt.u32 	%p2, %r18, 8;
	mov.f32 	%f66, 0f00000000;
	mov.b32 	%r38, 0;
	@%p2 bra 	$L__BB0_4;
	and.b32  	%r38, %r18, 2147483640;
	neg.s32 	%r36, %r38;
	mul.wide.s32 	%rd16, %r18, 4;
	add.s64 	%rd3, %rd1, %rd16;
	shl.b32 	%r7, %r18, 3;
	mul.wide.s32 	%rd17, %r18, 8;
	add.s64 	%rd4, %rd1, %rd17;
	mul.wide.s32 	%rd18, %r18, 12;
	add.s64 	%rd5, %rd1, %rd18;
	mul.wide.s32 	%rd19, %r18, 16;
	add.s64 	%rd6, %rd1, %rd19;
	mul.wide.s32 	%rd20, %r18, 20;
	add.s64 	%rd7, %rd1, %rd20;
	mul.wide.s32 	%rd21, %r18, 24;
	add.s64 	%rd8, %rd1, %rd21;
	mul.wide.s32 	%rd22, %r18, 28;
	add.s64 	%rd9, %rd1, %rd22;
	mul.wide.u32 	%rd23, %r3, 4;
	add.s64 	%rd24, %rd23, %rd2;
	add.s64 	%rd66, %rd24, 16;
	mov.f32 	%f66, 0f00000000;
	mov.u32 	%r35, %r2;
$L__BB0_3:
	.pragma "nounroll";
	mul.wide.s32 	%rd25, %r35, 4;
	add.s64 	%rd26, %rd3, %rd25;
	add.s64 	%rd27, %rd4, %rd25;
	add.s64 	%rd28, %rd5, %rd25;
	add.s64 	%rd29, %rd6, %rd25;
	add.s64 	%rd30, %rd7, %rd25;
	add.s64 	%rd31, %rd8, %rd25;
	add.s64 	%rd32, %rd9, %rd25;
	add.s64 	%rd33, %rd1, %rd25;
	ld.global.f32 	%f16, [%rd66+-16];
	ld.global.f32 	%f17, [%rd33];
	fma.rn.f32 	%f18, %f16, %f17, %f66;
	ld.global.f32 	%f19, [%rd66+-12];
	ld.global.f32 	%f20, [%rd26];
	fma.rn.f32 	%f21, %f19, %f20, %f18;
	ld.global.f32 	%f22, [%rd66+-8];
	ld.global.f32 	%f23, [%rd27];
	fma.rn.f32 	%f24, %f22, %f23, %f21;
	ld.global.f32 	%f25, [%rd66+-4];
	ld.global.f32 	%f26, [%rd28];
	fma.rn.f32 	%f27, %f25, %f26, %f24;
	ld.global.f32 	%f28, [%rd66];
	ld.global.f32 	%f29, [%rd29];
	fma.rn.f32 	%f30, %f28, %f29, %f27;
	ld.global.f32 	%f31, [%rd66+4];
	ld.global.f32 	%f32, [%rd30];
	fma.rn.f32 	%f33, %f31, %f32, %f30;
	ld.global.f32 	%f34, [%rd66+8];
	ld.global.f32 	%f35, [%rd31];
	fma.rn.f32 	%f36, %f34, %f35, %f33;
	ld.global.f32 	%f37, [%rd66+12];
	ld.global.f32 	%f38, [%rd32];
	fma.rn.f32 	%f66, %f37, %f38, %f36;
	add.s32 	%r36, %r36, 8;
	add.s32 	%r35, %r35, %r7;
	add.s64 	%rd66, %rd66, 32;
	setp.ne.s32 	%p3, %r36, 0;
	@%p3 bra 	$L__BB0_3;
$L__BB0_4:
	setp.eq.s32 	%p4, %r4, 0;
	@%p4 bra 	$L__BB0_12;
	and.b32  	%r13, %r18, 3;
	setp.lt.u32 	%p5, %r4, 4;
	@%p5 bra 	$L__BB0_7;
	add.s32 	%r27, %r38, %r3;
	mul.wide.u32 	%rd34, %r27, 4;
	add.s64 	%rd35, %rd2, %rd34;
	ld.global.f32 	%f40, [%rd35];
	mad.lo.s32 	%r28, %r38, %r18, %r2;
	mul.wide.s32 	%rd36, %r28, 4;
	add.s64 	%rd37, %rd1, %rd36;
	ld.global.f32 	%f41, [%rd37];
	fma.rn.f32 	%f42, %f40, %f41, %f66;
	cvt.u64.u32 	%rd38, %r3;
	cvt.u64.u32 	%rd39, %r38;
	add.s64 	%rd40, %rd39, %rd38;
	shl.b64 	%rd41, %rd40, 2;
	add.s64 	%rd42, %rd2, %rd41;
	ld.global.f32 	%f43, [%rd42+4];
	mul.wide.s32 	%rd43, %r18, 4;
	add.s64 	%rd44, %rd37, %rd43;
	ld.global.f32 	%f44, [%rd44];
	fma.rn.f32 	%f45, %f43, %f44, %f42;
	ld.global.f32 	%f46, [%rd42+8];
	add.s64 	%rd45, %rd44, %rd43;
	ld.global.f32 	%f47, [%rd45];
	fma.rn.f32 	%f48, %f46, %f47, %f45;
	ld.global.f32 	%f49, [%rd42+12];
	add.s64 	%rd46, %rd45, %rd43;
	ld.global.f32 	%f50, [%rd46];
	fma.rn.f32 	%f66, %f49, %f50, %f48;
	add.s32 	%r38, %r38, 4;
$L__BB0_7:
	setp.eq.s32 	%p6, %r13, 0;
	@%p6 bra 	$L__BB0_12;
	setp.eq.s32 	%p7, %r13, 1;
	@%p7 bra 	$L__BB0_10;
	add.s32 	%r29, %r38, %r3;
	mul.wide.u32 	%rd47, %r29, 4;
	add.s64 	%rd48, %rd2, %rd47;
	ld.global.f32 	%f52, [%rd48];
	mad.lo.s32 	%r30, %r38, %r18, %r2;
	mul.wide.s32 	%rd49, %r30, 4;
	add.s64 	%rd50, %rd1, %rd49;
	ld.global.f32 	%f53, [%rd50];
	fma.rn.f32 	%f54, %f52, %f53, %f66;
	cvt.u64.u32 	%rd51, %r3;
	cvt.u64.u32 	%rd52, %r38;
	add.s64 	%rd53, %rd52, %rd51;
	shl.b64 	%rd54, %rd53, 2;
	add.s64 	%rd55, %rd2, %rd54;
	ld.global.f32 	%f55, [%rd55+4];
	mul.wide.s32 	%rd56, %r18, 4;
	add.s64 	%rd57, %rd50, %rd56;
	ld.global.f32 	%f56, [%rd57];
	fma.rn.f32 	%f66, %f55, %f56, %f54;
	add.s32 	%r38, %r38, 2;
$L__BB0_10:
	and.b32  	%r31, %r18, 1;
	setp.eq.b32 	%p8, %r31, 1;
	not.pred 	%p9, %p8;
	@%p9 bra 	$L__BB0_12;
	add.s32 	%r32, %r38, %r3;
	mul.wide.u32 	%rd58, %r32, 4;
	add.s64 	%rd59, %rd2, %rd58;
	ld.global.f32 	%f57, [%rd59];
	mad.lo.s32 	%r33, %r38, %r18, %r2;
	mul.wide.s32 	%rd60, %r33, 4;
	add.s64 	%rd61, %rd1, %rd60;
	ld.global.f32 	%f58, [%rd61];
	fma.rn.f32 	%f66, %f57, %f58, %f66;
$L__BB0_12:
	ld.param.u64 	%rd65, [_Z10gemm_naivePfS_S_i_param_2];
	add.s32 	%r34, %r3, %r2;
	cvta.to.global.u64 	%rd62, %rd65;
	mul.wide.s32 	%rd63, %r34, 4;
	add.s64 	%rd64, %rd62, %rd63;
	st.global.f32 	[%rd64], %f66;
$L__BB0_13:
	ret;

}
	// .globl	_Z10gemm_tiledILi16EEvPfS0_S0_i
.visible .entry _Z10gemm_tiledILi16EEvPfS0_S0_i(
	.param .u64 .ptr .align 1 _Z10gemm_tiledILi16EEvPfS0_S0_i_param_0,
	.param .u64 .ptr .align 1 _Z10gemm_tiledILi16EEvPfS0_S0_i_param_1,
	.param .u64 .ptr .align 1 _Z10gemm_tiledILi16EEvPfS0_S0_i_param_2,
	.param .u32 _Z10gemm_tiledILi16EEvPfS0_S0_i_param_3
)
{
	.reg .pred 	%p<10>;
	.reg .b32 	%r<42>;
	.reg .b32 	%f<63>;
	.reg .b64 	%rd<13>;
	// demoted variable
	.shared .align 4 .b8 _ZZ10gemm_tiledILi16EEvPfS0_S0_iE8shared_A[1024];
	// demoted variable
	.shared .align 4 .b8 _ZZ10gemm_tiledILi16EEvPfS0_S0_iE8shared_B[1024];
	ld.param.u64 	%rd4, [_Z10gemm_tiledILi16EEvPfS0_S0_i_param_0];
	ld.param.u64 	%rd5, [_Z10gemm_tiledILi16EEvPfS0_S0_i_param_1];
	ld.param.u64 	%rd6, [_Z10gemm_tiledILi16EEvPfS0_S0_i_param_2];
	ld.param.u32 	%r24, [_Z10gemm_tiledILi16EEvPfS0_S0_i_param_3];
	mov.u32 	%r25, %ctaid.x;
	mov.u32 	%r26, %ctaid.y;
	mov.u32 	%r37, %tid.x;
	mov.u32 	%r39, %tid.y;
	shl.b32 	%r27, %r26, 4;
	add.s32 	%r3, %r27, %r39;
	shl.b32 	%r4, %r25, 4;
	add.s32 	%r5, %r4, %r37;
	setp.lt.s32 	%p1, %r24, 1;
	mov.f32 	%f62, 0f00000000;
	@%p1 bra 	$L__BB1_7;
	add.s32 	%r28, %r24, 15;
	shr.u32 	%r29, %r28, 4;
	shl.b32 	%r30, %r39, 6;
	mov.u32 	%r31, _ZZ10gemm_tiledILi16EEvPfS0_S0_iE8shared_A;
	add.s32 	%r6, %r31, %r30;
	shl.b32 	%r32, %r37, 2;
	add.s32 	%r7, %r6, %r32;
	mov.u32 	%r33, _ZZ10gemm_tiledILi16EEvPfS0_S0_iE8shared_B;
	add.s32 	%r9, %r33, %r32;
	add.s32 	%r8, %r9, %r30;
	neg.s32 	%r41, %r29;
	mad.lo.s32 	%r34, %r39, %r24, %r37;
	add.s32 	%r40, %r34, %r4;
	shl.b32 	%r12, %r24, 4;
	mad.lo.s32 	%r38, %r24, %r3, %r37;
	cvta.to.global.u64 	%rd1, %rd4;
	cvta.to.global.u64 	%rd2, %rd5;
	mov.f32 	%f62, 0f00000000;
$L__BB1_2:
	setp.ge.u32 	%p2, %r3, %r24;
	mul.wide.s32 	%rd7, %r38, 4;
	add.s64 	%rd3, %rd1, %rd7;
	setp.ge.s32 	%p3, %r37, %r24;
	mov.f32 	%f60, 0f00000000;
	or.pred  	%p4, %p2, %p3;
	@%p4 bra 	$L__BB1_4;
	ld.global.f32 	%f60, [%rd3];
$L__BB1_4:
	setp.ge.u32 	%p5, %r5, %r24;
	st.shared.f32 	[%r7], %f60;
	setp.ge.s32 	%p6, %r39, %r24;
	mov.f32 	%f61, 0f00000000;
	or.pred  	%p7, %p6, %p5;
	@%p7 bra 	$L__BB1_6;
	mul.wide.u32 	%rd8, %r40, 4;
	add.s64 	%rd9, %rd2, %rd8;
	ld.global.f32 	%f61, [%rd9];
$L__BB1_6:
	st.shared.f32 	[%r8], %f61;
	bar.sync 	0;
	ld.shared.f32 	%f12, [%r6];
	ld.shared.f32 	%f13, [%r9];
	fma.rn.f32 	%f14, %f12, %f13, %f62;
	ld.shared.f32 	%f15, [%r6+4];
	ld.shared.f32 	%f16, [%r9+64];
	fma.rn.f32 	%f17, %f15, %f16, %f14;
	ld.shared.f32 	%f18, [%r6+8];
	ld.shared.f32 	%f19, [%r9+128];
	fma.rn.f32 	%f20, %f18, %f19, %f17;
	ld.shared.f32 	%f21, [%r6+12];
	ld.shared.f32 	%f22, [%r9+192];
	fma.rn.f32 	%f23, %f21, %f22, %f20;
	ld.shared.f32 	%f24, [%r6+16];
	ld.shared.f32 	%f25, [%r9+256];
	fma.rn.f32 	%f26, %f24, %f25, %f23;
	ld.shared.f32 	%f27, [%r6+20];
	ld.shared.f32 	%f28, [%r9+320];
	fma.rn.f32 	%f29, %f27, %f28, %f26;
	ld.shared.f32 	%f30, [%r6+24];
	ld.shared.f32 	%f31, [%r9+384];
	fma.rn.f32 	%f32, %f30, %f31, %f29;
	ld.shared.f32 	%f33, [%r6+28];
	ld.shared.f32 	%f34, [%r9+448];
	fma.rn.f32 	%f35, %f33, %f34, %f32;
	ld.shared.f32 	%f36, [%r6+32];
	ld.shared.f32 	%f37, [%r9+512];
	fma.rn.f32 	%f38, %f36, %f37, %f35;
	ld.shared.f32 	%f39, [%r6+36];
	ld.shared.f32 	%f40, [%r9+576];
	fma.rn.f32 	%f41, %f39, %f40, %f38;
	ld.shared.f32 	%f42, [%r6+40];
	ld.shared.f32 	%f43, [%r9+640];
	fma.rn.f32 	%f44, %f42, %f43, %f41;
	ld.shared.f32 	%f45, [%r6+44];
	ld.shared.f32 	%f46, [%r9+704];
	fma.rn.f32 	%f47, %f45, %f46, %f44;
	ld.shared.f32 	%f48, [%r6+48];
	ld.shared.f32 	%f49, [%r9+768];
	fma.rn.f32 	%f50, %f48, %f49, %f47;
	ld.shared.f32 	%f51, [%r6+52];
	ld.shared.f32 	%f52, [%r9+832];
	fma.rn.f32 	%f53, %f51, %f52, %f50;
	ld.shared.f32 	%f54, [%r6+56];
	ld.shared.f32 	%f55, [%r9+896];
	fma.rn.f32 	%f56, %f54, %f55, %f53;
	ld.shared.f32 	%f57, [%r6+60];
	ld.shared.f32 	%f58, [%r9+960];
	fma.rn.f32 	%f62, %f57, %f58, %f56;
	bar.sync 	0;
	add.s32 	%r41, %r41, 1;
	setp.ne.s32 	%p8, %r41, 0;
	add.s32 	%r40, %r40, %r12;
	add.s32 	%r39, %r39, 16;
	add.s32 	%r38, %r38, 16;
	add.s32 	%r37, %r37, 16;
	@%p8 bra 	$L__BB1_2;
$L__BB1_7:
	max.s32 	%r35, %r3, %r5;
	setp.ge.s32 	%p9, %r35, %r24;
	@%p9 bra 	$L__BB1_9;
	mad.lo.s32 	%r36, %r24, %r3, %r5;
	cvta.to.global.u64 	%rd10, %rd6;
	mul.wide.u32 	%rd11, %r36, 4;
	add.s64 	%rd12, %rd10, %rd11;
	st.global.f32 	[%rd12], %f62;
$L__BB1_9:
	ret;

}
	// .globl	_Z10gemm_tiledILi32EEvPfS0_S0_i
.visible .entry _Z10gemm_tiledILi32EEvPfS0_S0_i(
	.param .u64 .ptr .align 1 _Z10gemm_tiledILi32EEvPfS0_S0_i_param_0,
	.param .u64 .ptr .align 1 _Z10gemm_tiledILi32EEvPfS0_S0_i_param_1,
	.param .u64 .ptr .align 1 _Z10gemm_tiledILi32EEvPfS0_S0_i_param_2,
	.param .u32 _Z10gemm_tiledILi32EEvPfS0_S0_i_param_3
)
{
	.reg .pred 	%p<10>;
	.reg .b32 	%r<42>;
	.reg .b32 	%f<111>;
	.reg .b64 	%rd<13>;
	// demoted variable
	.shared .align 4 .b8 _ZZ10gemm_tiledILi32EEvPfS0_S0_iE8shared_A[4096];
	// demoted variable
	.shared .align 4 .b8 _ZZ10gemm_tiledILi32EEvPfS0_S0_iE8shared_B[4096];
	ld.param.u64 	%rd4, [_Z10gemm_tiledILi32EEvPfS0_S0_i_param_0];
	ld.param.u64 	%rd5, [_Z10gemm_tiledILi32EEvPfS0_S0_i_param_1];
	ld.param.u64 	%rd6, [_Z10gemm_tiledILi32EEvPfS0_S0_i_param_2];
	ld.param.u32 	%r24, [_Z10gemm_tiledILi32EEvPfS0_S0_i_param_3];
	mov.u32 	%r25, %ctaid.x;
	mov.u32 	%r26, %ctaid.y;
	mov.u32 	%r37, %tid.x;
	mov.u32 	%r39, %tid.y;
	shl.b32 	%r27, %r26, 5;
	add.s32 	%r3, %r27, %r39;
	shl.b32 	%r4, %r25, 5;
	add.s32 	%r5, %r4, %r37;
	setp.lt.s32 	%p1, %r24, 1;
	mov.f32 	%f110, 0f00000000;
	@%p1 bra 	$L__BB2_7;
	add.s32 	%r28, %r24, 31;
	shr.u32 	%r29, %r28, 5;
	shl.b32 	%r30, %r39, 7;
	mov.u32 	%r31, _ZZ10gemm_tiledILi32EEvPfS0_S0_iE8shared_A;
	add.s32 	%r6, %r31, %r30;
	shl.b32 	%r32, %r37, 2;
	add.s32 	%r7, %r6, %r32;
	mov.u32 	%r33, _ZZ10gemm_tiledILi32EEvPfS0_S0_iE8shared_B;
	add.s32 	%r9, %r33, %r32;
	add.s32 	%r8, %r9, %r30;
	neg.s32 	%r41, %r29;
	mad.lo.s32 	%r34, %r39, %r24, %r37;
	add.s32 	%r40, %r34, %r4;
	shl.b32 	%r12, %r24, 5;
	mad.lo.s32 	%r38, %r24, %r3, %r37;
	cvta.to.global.u64 	%rd1, %rd4;
	cvta.to.global.u64 	%rd2, %rd5;
	mov.f32 	%f110, 0f00000000;
$L__BB2_2:
	setp.ge.u32 	%p2, %r3, %r24;
	mul.wide.s32 	%rd7, %r38, 4;
	add.s64 	%rd3, %rd1, %rd7;
	setp.ge.s32 	%p3, %r37, %r24;
	mov.f32 	%f108, 0f00000000;
	or.pred  	%p4, %p2, %p3;
	@%p4 bra 	$L__BB2_4;
	ld.global.f32 	%f108, [%rd3];
$L__BB2_4:
	setp.ge.u32 	%p5, %r5, %r24;
	st.shared.f32 	[%r7], %f108;
	setp.ge.s32 	%p6, %r39, %r24;
	mov.f32 	%f109, 0f00000000;
	or.pred  	%p7, %p6, %p5;
	@%p7 bra 	$L__BB2_6;
	mul.wide.u32 	%rd8, %r40, 4;
	add.s64 	%rd9, %rd2, %rd8;
	ld.global.f32 	%f109, [%rd9];
$L__BB2_6:
	st.shared.f32 	[%r8], %f109;
	bar.sync 	0;
	ld.shared.f32 	%f12, [%r6];
	ld.shared.f32 	%f13, [%r9];
	fma.rn.f32 	%f14, %f12, %f13, %f110;
	ld.shared.f32 	%f15, [%r6+4];
	ld.shared.f32 	%f16, [%r9+128];
	fma.rn.f32 	%f17, %f15, %f16, %f14;
	ld.shared.f32 	%f18, [%r6+8];
	ld.shared.f32 	%f19, [%r9+256];
	fma.rn.f32 	%f20, %f18, %f19, %f17;
	ld.shared.f32 	%f21, [%r6+12];
	ld.shared.f32 	%f22, [%r9+384];
	fma.rn.f32 	%f23, %f21, %f22, %f20;
	ld.shared.f32 	%f24, [%r6+16];
	ld.shared.f32 	%f25, [%r9+512];
	fma.rn.f32 	%f26, %f24, %f25, %f23;
	ld.shared.f32 	%f27, [%r6+20];
	ld.shared.f32 	%f28, [%r9+640];
	fma.rn.f32 	%f29, %f27, %f28, %f26;
	ld.shared.f32 	%f30, [%r6+24];
	ld.shared.f32 	%f31, [%r9+768];
	fma.rn.f32 	%f32, %f30, %f31, %f29;
	ld.shared.f32 	%f33, [%r6+28];
	ld.shared.f32 	%f34, [%r9+896];
	fma.rn.f32 	%f35, %f33, %f34, %f32;
	ld.shared.f32 	%f36, [%r6+32];
	ld.shared.f32 	%f37, [%r9+1024];
	fma.rn.f32 	%f38, %f36, %f37, %f35;
	ld.shared.f32 	%f39, [%r6+36];
	ld.shared.f32 	%f40, [%r9+1152];
	fma.rn.f32 	%f41, %f39, %f40, %f38;
	ld.shared.f32 	%f42, [%r6+40];
	ld.shared.f32 	%f43, [%r9+1280];
	fma.rn.f32 	%f44, %f42, %f43, %f41;
	ld.shared.f32 	%f45, [%r6+44];
	ld.shared.f32 	%f46, [%r9+1408];
	fma.rn.f32 	%f47, %f45, %f46, %f44;
	ld.shared.f32 	%f48, [%r6+48];
	ld.shared.f32 	%f49, [%r9+1536];
	fma.rn.f32 	%f50, %f48, %f49, %f47;
	ld.shared.f32 	%f51, [%r6+52];
	ld.shared.f32 	%f52, [%r9+1664];
	fma.rn.f32 	%f53, %f51, %f52, %f50;
	ld.shared.f32 	%f54, [%r6+56];
	ld.shared.f32 	%f55, [%r9+1792];
	fma.rn.f32 	%f56, %f54, %f55, %f53;
	ld.shared.f32 	%f57, [%r6+60];
	ld.shared.f32 	%f58, [%r9+1920];
	fma.rn.f32 	%f59, %f57, %f58, %f56;
	ld.shared.f32 	%f60, [%r6+64];
	ld.shared.f32 	%f61, [%r9+2048];
	fma.rn.f32 	%f62, %f60, %f61, %f59;
	ld.shared.f32 	%f63, [%r6+68];
	ld.shared.f32 	%f64, [%r9+2176];
	fma.rn.f32 	%f65, %f63, %f64, %f62;
	ld.shared.f32 	%f66, [%r6+72];
	ld.shared.f32 	%f67, [%r9+2304];
	fma.rn.f32 	%f68, %f66, %f67, %f65;
	ld.shared.f32 	%f69, [%r6+76];
	ld.shared.f32 	%f70, [%r9+2432];
	fma.rn.f32 	%f71, %f69, %f70, %f68;
	ld.shared.f32 	%f72, [%r6+80];
	ld.shared.f32 	%f73, [%r9+2560];
	fma.rn.f32 	%f74, %f72, %f73, %f71;
	ld.shared.f32 	%f75, [%r6+84];
	ld.shared.f32 	%f76, [%r9+2688];
	fma.rn.f32 	%f77, %f75, %f76, %f74;
	ld.shared.f32 	%f78, [%r6+88];
	ld.shared.f32 	%f79, [%r9+2816];
	fma.rn.f32 	%f80, %f78, %f79, %f77;
	ld.shared.f32 	%f81, [%r6+92];
	ld.shared.f32 	%f82, [%r9+2944];
	fma.rn.f32 	%f83, %f81, %f82, %f80;
	ld.shared.f32 	%f84, [%r6+96];
	ld.shared.f32 	%f85, [%r9+3072];
	fma.rn.f32 	%f86, %f84, %f85, %f83;
	ld.shared.f32 	%f87, [%r6+100];
	ld.shared.f32 	%f88, [%r9+3200];
	fma.rn.f32 	%f89, %f87, %f88, %f86;
	ld.shared.f32 	%f90, [%r6+104];
	ld.shared.f32 	%f91, [%r9+3328];
	fma.rn.f32 	%f92, %f90, %f91, %f89;
	ld.shared.f32 	%f93, [%r6+108];
	ld.shared.f32 	%f94, [%r9+3456];
	fma.rn.f32 	%f95, %f93, %f94, %f92;
	ld.shared.f32 	%f96, [%r6+112];
	ld.shared.f32 	%f97, [%r9+3584];
	fma.rn.f32 	%f98, %f96, %f97, %f95;
	ld.shared.f32 	%f99, [%r6+116];
	ld.shared.f32 	%f100, [%r9+3712];
	fma.rn.f32 	%f101, %f99, %f100, %f98;
	ld.shared.f32 	%f102, [%r6+120];
	ld.shared.f32 	%f103, [%r9+3840];
	fma.rn.f32 	%f104, %f102, %f103, %f101;
	ld.shared.f32 	%f105, [%r6+124];
	ld.shared.f32 	%f106, [%r9+3968];
	fma.rn.f32 	%f110, %f105, %f106, %f104;
	bar.sync 	0;
	add.s32 	%r41, %r41, 1;
	setp.ne.s32 	%p8, %r41, 0;
	add.s32 	%r40, %r40, %r12;
	add.s32 	%r39, %r39, 32;
	add.s32 	%r38, %r38, 32;
	add.s32 	%r37, %r37, 32;
	@%p8 bra 	$L__BB2_2;
$L__BB2_7:
	max.s32 	%r35, %r3, %r5;
	setp.ge.s32 	%p9, %r35, %r24;
	@%p9 bra 	$L__BB2_9;
	mad.lo.s32 	%r36, %r24, %r3, %r5;
	cvta.to.global.u64 	%rd10, %rd6;
	mul.wide.u32 	%rd11, %r36, 4;
	add.s64 	%rd12, %rd10, %rd11;
	st.global.f32 	[%rd12], %f110;
$L__BB2_9:
	ret;

}
	// .globl	_Z14gemm_pipelinedILi16ELi2EEvPfS0_S0_i
.visible .entry _Z14gemm_pipelinedILi16ELi2EEvPfS0_S0_i(
	.param .u64 .ptr .align 1 _Z14gemm_pipelinedILi16ELi2EEvPfS0_S0_i_param_0,
	.param .u64 .ptr .align 1 _Z14gemm_pipelinedILi16ELi2EEvPfS0_S0_i_param_1,
	.param .u64 .ptr .align 1 _Z14gemm_pipelinedILi16ELi2EEvPfS0_S0_i_param_2,
	.param .u32 _Z14gemm_pipelinedILi16ELi2EEvPfS0_S0_i_param_3
)
{
	.reg .pred 	%p<41>;
	.reg .b16 	%rs<33>;
	.reg .b32 	%r<161>;
	.reg .b32 	%f<55>;
	.reg .b64 	%rd<55>;
	// demoted variable
	.shared .align 8 .b8 _ZZ14gemm_pipelinedILi16ELi2EEvPfS0_S0_iE12shared_state[40];
	// demoted variable
	.shared .align 4 .b8 _ZZ14gemm_pipelinedILi16ELi2EEvPfS0_S0_iE8shared_A[2048];
	// demoted variable
	.shared .align 4 .b8 _ZZ14gemm_pipelinedILi16ELi2EEvPfS0_S0_iE8shared_B[2048];
	ld.param.u64 	%rd11, [_Z14gemm_pipelinedILi16ELi2EEvPfS0_S0_i_param_0];
	ld.param.u64 	%rd12, [_Z14gemm_pipelinedILi16ELi2EEvPfS0_S0_i_param_1];
	ld.param.u32 	%r38, [_Z14gemm_pipelinedILi16ELi2EEvPfS0_S0_i_param_3];
	mov.u32 	%r39, %ntid.x;
	mov.u32 	%r40, %ntid.y;
	mul.lo.s32 	%r1, %r39, %r40;
	mov.u32 	%r2, %tid.x;
	mov.u32 	%r3, %tid.y;
	mov.u32 	%r41, %tid.z;
	mad.lo.s32 	%r42, %r41, %r40, %r3;
	mul.lo.s32 	%r43, %r42, %r39;
	or.b32  	%r4, %r43, %r2;
	setp.ne.s32 	%p2, %r4, 0;
	@%p2 bra 	$L__BB3_2;
	mov.u32 	%r53, %ntid.z;
	mul.lo.s32 	%r52, %r1, %r53;
	mov.u32 	%r46, _ZZ14gemm_pipelinedILi16ELi2EEvPfS0_S0_iE12shared_state;
	add.s32 	%r44, %r46, 8;
	// begin inline asm
	mbarrier.init.shared.b64 [%r44], %r52;
	// end inline asm
	// begin inline asm
	mbarrier.init.shared.b64 [%r46], %r52;
	// end inline asm
	add.s32 	%r48, %r46, 24;
	// begin inline asm
	mbarrier.init.shared.b64 [%r48], %r52;
	// end inline asm
	add.s32 	%r50, %r46, 16;
	// begin inline asm
	mbarrier.init.shared.b64 [%r50], %r52;
	// end inline asm
	cvt.u64.u32 	%rd15, %r46;
	cvta.shared.u64 	%rd16, %rd15;
	add.s64 	%rd14, %rd16, 32;
	// begin inline asm
	st.relaxed.cta.b32 [%rd14],%r52;
	// end inline asm
$L__BB3_2:
	barrier.sync 	0;
	mov.u32 	%r54, %ctaid.x;
	mov.u32 	%r55, %ctaid.y;
	shl.b32 	%r56, %r55, 4;
	add.s32 	%r5, %r56, %r3;
	shl.b32 	%r57, %r54, 4;
	add.s32 	%r6, %r57, %r2;
	add.s32 	%r58, %r38, 15;
	shr.s32 	%r59, %r58, 31;
	shr.u32 	%r60, %r59, 28;
	add.s32 	%r61, %r58, %r60;
	shr.s32 	%r7, %r61, 4;
	setp.lt.s32 	%p3, %r38, 1;
	shl.b32 	%r62, %r3, 6;
	mov.u32 	%r63, _ZZ14gemm_pipelinedILi16ELi2EEvPfS0_S0_iE8shared_A;
	add.s32 	%r8, %r63, %r62;
	shl.b32 	%r64, %r2, 2;
	add.s32 	%r9, %r8, %r64;
	mov.u32 	%r65, _ZZ14gemm_pipelinedILi16ELi2EEvPfS0_S0_iE8shared_B;
	add.s32 	%r66, %r65, %r62;
	add.s32 	%r10, %r66, %r64;
	mov.b16 	%rs27, 0;
	mov.b16 	%rs28, 5;
	@%p3 bra 	$L__BB3_8;
	mul.lo.s32 	%r11, %r38, %r5;
	cvta.to.global.u64 	%rd1, %rd11;
	cvta.to.global.u64 	%rd2, %rd12;
	mov.b16 	%rs28, 5;
	mov.b16 	%rs27, 0;
	mov.b32 	%r156, 0;
	mov.pred 	%p40, -1;
$L__BB3_4:
	mov.u32 	%r14, %r156;
	and.b16  	%rs17, %rs27, 255;
	mul.wide.u16 	%r69, %rs17, 16;
	cvt.u32.u16 	%r70, %rs28;
	// begin inline asm
	mov.u64 %rd17, %globaltimer;
	// end inline asm
	mov.u32 	%r71, _ZZ14gemm_pipelinedILi16ELi2EEvPfS0_S0_iE12shared_state;
	add.s32 	%r72, %r71, %r69;
	add.s32 	%r15, %r72, 8;
	and.b32  	%r16, %r70, 1;
	mov.b32 	%r157, 0;
$L__BB3_5:
	// begin inline asm
	{
	.reg .pred p;
	mbarrier.try_wait.parity.shared.b64 p, [%r15], %r16;
	selp.b32 %r73, 1, 0, p;
	}
	// end inline asm
	setp.ne.s32 	%p5, %r73, 0;
	@%p5 bra 	$L__BB3_18;
	setp.gt.s32 	%p37, %r157, 15;
	@%p37 bra 	$L__BB3_14;
	add.s32 	%r157, %r157, 1;
	bra.uni 	$L__BB3_5;
$L__BB3_8:
	setp.lt.s32 	%p18, %r38, 1;
	mov.f32 	%f54, 0f00000000;
	@%p18 bra 	$L__BB3_50;
	mul.lo.s32 	%r12, %r38, %r5;
	cvta.to.global.u64 	%rd3, %rd11;
	cvta.to.global.u64 	%rd4, %rd12;
	max.s32 	%r13, %r7, 1;
	mov.f32 	%f54, 0f00000000;
	mov.b32 	%r158, 0;
$L__BB3_10:
	and.b32  	%r24, %r158, 1;
	mov.b32 	%r159, 0;
	// begin inline asm
	mov.u64 %rd23, %globaltimer;
	// end inline asm
$L__BB3_11:
	mov.u32 	%r99, _ZZ14gemm_pipelinedILi16ELi2EEvPfS0_S0_iE12shared_state;
	mov.b32 	%r100, 0;
	// begin inline asm
	{
	.reg .pred p;
	mbarrier.try_wait.parity.shared.b64 p, [%r99], %r100;
	selp.b32 %r98, 1, 0, p;
	}
	// end inline asm
	setp.ne.s32 	%p19, %r98, 0;
	@%p19 bra 	$L__BB3_31;
	setp.gt.s32 	%p34, %r159, 15;
	@%p34 bra 	$L__BB3_27;
	add.s32 	%r159, %r159, 1;
	bra.uni 	$L__BB3_11;
$L__BB3_14:
	// begin inline asm
	mov.u64 %rd49, %globaltimer;
	// end inline asm
	sub.s64 	%rd6, %rd49, %rd17;
	setp.lt.s64 	%p38, %rd6, 4000000;
	@%p38 bra 	$L__BB3_16;
	mov.b32 	%r154, 1000000;
	// begin inline asm
	nanosleep.u32 %r154;
	// end inline asm
	bra.uni 	$L__BB3_5;
$L__BB3_16:
	setp.lt.s64 	%p39, %rd6, 40000;
	@%p39 bra 	$L__BB3_5;
	shr.s64 	%rd50, %rd6, 63;
	shr.u64 	%rd51, %rd50, 62;
	add.s64 	%rd52, %rd6, %rd51;
	shr.u64 	%rd53, %rd52, 2;
	cvt.u32.u64 	%r155, %rd53;
	// begin inline asm
	nanosleep.u32 %r155;
	// end inline asm
	bra.uni 	$L__BB3_5;
$L__BB3_18:
	setp.ge.u32 	%p6, %r5, %r38;
	shl.b32 	%r19, %r14, 4;
	add.s32 	%r76, %r19, %r2;
	setp.ge.s32 	%p7, %r76, %r38;
	or.pred  	%p8, %p6, %p7;
	@%p8 bra 	$L__BB3_21;
	setp.ne.s32 	%p9, %r4, 0;
	@%p9 bra 	$L__BB3_22;
	add.s32 	%r81, %r76, %r11;
	shl.b32 	%r82, %r14, 10;
	add.s32 	%r80, %r9, %r82;
	mul.wide.u32 	%rd19, %r81, 4;
	add.s64 	%rd18, %rd1, %rd19;
	// begin inline asm
	cp.async.ca.shared.global [%r80], [%rd18], 4, 4;
	// end inline asm
	bra.uni 	$L__BB3_22;
$L__BB3_21:
	shl.b32 	%r77, %r14, 10;
	add.s32 	%r78, %r9, %r77;
	mov.b32 	%r79, 0;
	st.shared.u32 	[%r78], %r79;
$L__BB3_22:
	setp.ge.u32 	%p10, %r6, %r38;
	add.s32 	%r21, %r19, %r3;
	setp.ge.s32 	%p11, %r21, %r38;
	or.pred  	%p12, %p11, %p10;
	@%p12 bra 	$L__BB3_25;
	setp.ne.s32 	%p13, %r4, 0;
	mul.lo.s32 	%r22, %r21, %r38;
	@%p13 bra 	$L__BB3_26;
	add.s32 	%r88, %r22, %r6;
	shl.b32 	%r89, %r14, 10;
	add.s32 	%r87, %r10, %r89;
	mul.wide.u32 	%rd21, %r88, 4;
	add.s64 	%rd20, %rd2, %rd21;
	// begin inline asm
	cp.async.ca.shared.global [%r87], [%rd20], 4, 4;
	// end inline asm
	bra.uni 	$L__BB3_26;
$L__BB3_25:
	shl.b32 	%r84, %r14, 10;
	add.s32 	%r85, %r10, %r84;
	mov.b32 	%r86, 0;
	st.shared.u32 	[%r85], %r86;
$L__BB3_26:
	add.s32 	%r91, %r15, -8;
	// begin inline asm
	cp.async.mbarrier.arrive.shared.b64 [%r91];
	// end inline asm
	mov.b32 	%r156, 1;
	// begin inline asm
	mbarrier.arrive.shared::cta.b64                             %rd22,  [%r91], %r156;    // 2. 
	// end inline asm
	add.s16 	%rs18, %rs27, 1;
	and.b16  	%rs19, %rs18, 255;
	setp.eq.s16 	%p15, %rs19, 2;
	selp.u16 	%rs20, 1, 0, %p15;
	xor.b16  	%rs28, %rs28, %rs20;
	selp.b16 	%rs27, 0, %rs18, %p15;
	barrier.sync 	0;
	add.s32 	%r94, %r14, 1;
	setp.lt.s32 	%p16, %r94, %r7;
	and.pred  	%p17, %p40, %p16;
	mov.pred 	%p40, 0;
	@%p17 bra 	$L__BB3_4;
	bra.uni 	$L__BB3_8;
$L__BB3_27:
	// begin inline asm
	mov.u64 %rd44, %globaltimer;
	// end inline asm
	sub.s64 	%rd8, %rd44, %rd23;
	setp.lt.s64 	%p35, %rd8, 4000000;
	@%p35 bra 	$L__BB3_29;
	mov.b32 	%r152, 1000000;
	// begin inline asm
	nanosleep.u32 %r152;
	// end inline asm
	bra.uni 	$L__BB3_11;
$L__BB3_29:
	setp.lt.s64 	%p36, %rd8, 40000;
	@%p36 bra 	$L__BB3_11;
	shr.s64 	%rd45, %rd8, 63;
	shr.u64 	%rd46, %rd45, 62;
	add.s64 	%rd47, %rd8, %rd46;
	shr.u64 	%rd48, %rd47, 2;
	cvt.u32.u64 	%r153, %rd48;
	// begin inline asm
	nanosleep.u32 %r153;
	// end inline asm
	bra.uni 	$L__BB3_11;
$L__BB3_31:
	barrier.sync 	0;
	shl.b32 	%r101, %r24, 10;
	add.s32 	%r102, %r8, %r101;
	shl.b32 	%r103, %r2, 2;
	mov.u32 	%r104, _ZZ14gemm_pipelinedILi16ELi2EEvPfS0_S0_iE8shared_B;
	add.s32 	%r105, %r104, %r103;
	add.s32 	%r106, %r105, %r101;
	ld.shared.f32 	%f6, [%r102];
	ld.shared.f32 	%f7, [%r106];
	fma.rn.f32 	%f8, %f6, %f7, %f54;
	ld.shared.f32 	%f9, [%r102+4];
	ld.shared.f32 	%f10, [%r106+64];
	fma.rn.f32 	%f11, %f9, %f10, %f8;
	ld.shared.f32 	%f12, [%r102+8];
	ld.shared.f32 	%f13, [%r106+128];
	fma.rn.f32 	%f14, %f12, %f13, %f11;
	ld.shared.f32 	%f15, [%r102+12];
	ld.shared.f32 	%f16, [%r106+192];
	fma.rn.f32 	%f17, %f15, %f16, %f14;
	ld.shared.f32 	%f18, [%r102+16];
	ld.shared.f32 	%f19, [%r106+256];
	fma.rn.f32 	%f20, %f18, %f19, %f17;
	ld.shared.f32 	%f21, [%r102+20];
	ld.shared.f32 	%f22, [%r106+320];
	fma.rn.f32 	%f23, %f21, %f22, %f20;
	ld.shared.f32 	%f24, [%r102+24];
	ld.shared.f32 	%f25, [%r106+384];
	fma.rn.f32 	%f26, %f24, %f25, %f23;
	ld.shared.f32 	%f27, [%r102+28];
	ld.shared.f32 	%f28, [%r106+448];
	fma.rn.f32 	%f29, %f27, %f28, %f26;
	ld.shared.f32 	%f30, [%r102+32];
	ld.shared.f32 	%f31, [%r106+512];
	fma.rn.f32 	%f32, %f30, %f31, %f29;
	ld.shared.f32 	%f33, [%r102+36];
	ld.shared.f32 	%f34, [%r106+576];
	fma.rn.f32 	%f35, %f33, %f34, %f32;
	ld.shared.f32 	%f36, [%r102+40];
	ld.shared.f32 	%f37, [%r106+640];
	fma.rn.f32 	%f38, %f36, %f37, %f35;
	ld.shared.f32 	%f39, [%r102+44];
	ld.shared.f32 	%f40, [%r106+704];
	fma.rn.f32 	%f41, %f39, %f40, %f38;
	ld.shared.f32 	%f42, [%r102+48];
	ld.shared.f32 	%f43, [%r106+768];
	fma.rn.f32 	%f44, %f42, %f43, %f41;
	ld.shared.f32 	%f45, [%r102+52];
	ld.shared.f32 	%f46, [%r106+832];
	fma.rn.f32 	%f47, %f45, %f46, %f44;
	ld.shared.f32 	%f48, [%r102+56];
	ld.shared.f32 	%f49, [%r106+896];
	fma.rn.f32 	%f50, %f48, %f49, %f47;
	ld.shared.f32 	%f51, [%r102+60];
	ld.shared.f32 	%f52, [%r106+960];
	fma.rn.f32 	%f54, %f51, %f52, %f50;
	barrier.sync 	0;
	add.s32 	%r27, %r158, 2;
	setp.ge.s32 	%p20, %r27, %r7;
	@%p20 bra 	$L__BB3_49;
	and.b16  	%rs21, %rs27, 255;
	mul.wide.u16 	%r108, %rs21, 16;
	cvt.u32.u16 	%r109, %rs28;
	// begin inline asm
	mov.u64 %rd24, %globaltimer;
	// end inline asm
	add.s32 	%r111, %r99, %r108;
	add.s32 	%r28, %r111, 8;
	and.b32  	%r29, %r109, 1;
	mov.b32 	%r160, 0;
$L__BB3_33:
	// begin inline asm
	{
	.reg .pred p;
	mbarrier.try_wait.parity.shared.b64 p, [%r28], %r29;
	selp.b32 %r112, 1, 0, p;
	}
	// end inline asm
	setp.ne.s32 	%p21, %r112, 0;
	@%p21 bra 	$L__BB3_40;
	setp.gt.s32 	%p31, %r160, 15;
	@%p31 bra 	$L__BB3_36;
	add.s32 	%r160, %r160, 1;
	bra.uni 	$L__BB3_33;
$L__BB3_36:
	// begin inline asm
	mov.u64 %rd39, %globaltimer;
	// end inline asm
	sub.s64 	%rd10, %rd39, %rd24;
	setp.lt.s64 	%p32, %rd10, 4000000;
	@%p32 bra 	$L__BB3_38;
	mov.b32 	%r150, 1000000;
	// begin inline asm
	nanosleep.u32 %r150;
	// end inline asm
	bra.uni 	$L__BB3_33;
$L__BB3_38:
	setp.lt.s64 	%p33, %rd10, 40000;
	@%p33 bra 	$L__BB3_33;
	shr.s64 	%rd40, %rd10, 63;
	shr.u64 	%rd41, %rd40, 62;
	add.s64 	%rd42, %rd10, %rd41;
	shr.u64 	%rd43, %rd42, 2;
	cvt.u32.u64 	%r151, %rd43;
	// begin inline asm
	nanosleep.u32 %r151;
	// end inline asm
	bra.uni 	$L__BB3_33;
$L__BB3_40:
	shl.b32 	%r32, %r27, 4;
	add.s32 	%r115, %r32, %r2;
	max.s32 	%r116, %r5, %r115;
	setp.ge.s32 	%p22, %r116, %r38;
	@%p22 bra 	$L__BB3_43;
	setp.ne.s32 	%p23, %r4, 0;
	@%p23 bra 	$L__BB3_44;
	add.s32 	%r121, %r115, %r12;
	add.s32 	%r120, %r9, %r101;
	mul.wide.s32 	%rd26, %r121, 4;
	add.s64 	%rd25, %rd3, %rd26;
	// begin inline asm
	cp.async.ca.shared.global [%r120], [%rd25], 4, 4;
	// end inline asm
	bra.uni 	$L__BB3_44;
$L__BB3_43:
	add.s32 	%r118, %r9, %r101;
	mov.b32 	%r119, 0;
	st.shared.u32 	[%r118], %r119;
$L__BB3_44:
	add.s32 	%r34, %r32, %r3;
	max.s32 	%r124, %r34, %r6;
	setp.ge.s32 	%p24, %r124, %r38;
	@%p24 bra 	$L__BB3_47;
	setp.ne.s32 	%p25, %r4, 0;
	mul.lo.s32 	%r35, %r34, %r38;
	@%p25 bra 	$L__BB3_48;
	add.s32 	%r129, %r35, %r6;
	add.s32 	%r128, %r10, %r101;
	mul.wide.u32 	%rd28, %r129, 4;
	add.s64 	%rd27, %rd4, %rd28;
	// begin inline asm
	cp.async.ca.shared.global [%r128], [%rd27], 4, 4;
	// end inline asm
	bra.uni 	$L__BB3_48;
$L__BB3_47:
	add.s32 	%r126, %r10, %r101;
	mov.b32 	%r127, 0;
	st.shared.u32 	[%r126], %r127;
$L__BB3_48:
	add.s32 	%r132, %r28, -8;
	// begin inline asm
	cp.async.mbarrier.arrive.shared.b64 [%r132];
	// end inline asm
	mov.b32 	%r133, 1;
	// begin inline asm
	mbarrier.arrive.shared::cta.b64                             %rd29,  [%r132], %r133;    // 2. 
	// end inline asm
	add.s16 	%rs22, %rs27, 1;
	and.b16  	%rs23, %rs22, 255;
	setp.eq.s16 	%p26, %rs23, 2;
	selp.u16 	%rs24, 1, 0, %p26;
	xor.b16  	%rs28, %rs28, %rs24;
	selp.b16 	%rs27, 0, %rs22, %p26;
	barrier.sync 	0;
$L__BB3_49:
	add.s32 	%r158, %r158, 1;
	setp.ne.s32 	%p27, %r158, %r13;
	@%p27 bra 	$L__BB3_10;
$L__BB3_50:
	max.s32 	%r135, %r5, %r6;
	setp.ge.s32 	%p28, %r135, %r38;
	@%p28 bra 	$L__BB3_52;
	ld.param.u64 	%rd54, [_Z14gemm_pipelinedILi16ELi2EEvPfS0_S0_i_param_2];
	mad.lo.s32 	%r136, %r38, %r5, %r6;
	cvta.to.global.u64 	%rd30, %rd54;
	mul.wide.u32 	%rd31, %r136, 4;
	add.s64 	%rd32, %rd30, %rd31;
	st.global.f32 	[%rd32], %f54;
$L__BB3_52:
	// begin inline asm
	activemask.b32 %r137;
	// end inline asm
	mov.u32 	%r139, _ZZ14gemm_pipelinedILi16ELi2EEvPfS0_S0_iE12shared_state;
	cvt.u64.u32 	%rd33, %r139;
	cvta.shared.u64 	%rd34, %rd33;
	add.s64 	%rd35, %rd34, 32;
	match.any.sync.b64 	%r37, %rd35, %r137;
	brev.b32 	%r140, %r37;
	bfind.shiftamt.u32 	%r141, %r140;
	// begin inline asm
	mov.u32 %r138, %laneid;
	// end inline asm
	setp.ne.s32 	%p29, %r138, %r141;
	@%p29 bra 	$L__BB3_55;
	popc.b32 	%r144, %r37;
	neg.s32 	%r143, %r144;
	// begin inline asm
	fence.sc.cta;
	// end inline asm
	cvta.shared.u64 	%rd38, %rd33;
	add.s64 	%rd36, %rd38, 32;
	// begin inline asm
	atom.add.acquire.cta.u32 %r142,[%rd36],%r143;
	// end inline asm
	setp.ne.s32 	%p30, %r142, %r144;
	@%p30 bra 	$L__BB3_55;
	// begin inline asm
	mbarrier.inval.shared.b64 [%r139];
	// end inline asm
	add.s32 	%r147, %r139, 8;
	// begin inline asm
	mbarrier.inval.shared.b64 [%r147];
	// end inline asm
	add.s32 	%r148, %r139, 16;
	// begin inline asm
	mbarrier.inval.shared.b64 [%r148];
	// end inline asm
	add.s32 	%r149, %r139, 24;
	// begin inline asm
	mbarrier.inval.shared.b64 [%r149];
	// end inline asm
$L__BB3_55:
	ret;

}


// ===== COMPILED SASS (sm_100) =====

	.target	sm_100

	.elftype	@"ET_EXEC"


//--------------------- .note.nv.tkinfo           --------------------------
	.section	.note.nv.tkinfo,"",@"SHT_NOTE"
	.sectionflags	@"SHF_NOTE_NV_TKINFO"
	.tkinfo
        /*0018*/ 	.word	0x00000002
        /*0030*/ 	.string	""
        /*0030*/ 	.string	"ptxas"
        /*0030*/ 	.string	"Cuda compilation tools, release 13.0, V13.0.88"
        /*0030*/ 	.string	"Build cuda_13.0.r13.0/compiler.36424714_0"
        /*0030*/ 	.string	"-arch sm_100 -m 64 "



//--------------------- .note.nv.cuinfo           --------------------------
	.section	.note.nv.cuinfo,"",@"SHT_NOTE"
	.sectionflags	@"SHF_NOTE_NV_CUINFO"
        /*0018*/ 	.short	0x0002
        /*001a*/ 	.short	0x0064
        /*001c*/ 	.short	0x0082
	.zero		2


//--------------------- .nv.info                  --------------------------
	.section	.nv.info,"",@"SHT_CUDA_INFO"
	.align	4


	//----- nvinfo : EIATTR_REGCOUNT
	.align		4
        /*0000*/ 	.byte	0x04, 0x2f
        /*0002*/ 	.short	(.L_1 - .L_0)
	.align		4
.L_0:
        /*0004*/ 	.word	index@(_Z10gemm_naivePfS_S_i)
        /*0008*/ 	.word	0x0000001e


	//----- nvinfo : EIATTR_FRAME_SIZE
	.align		4
.L_1:
        /*000c*/ 	.byte	0x04, 0x11
        /*000e*/ 	.short	(.L_3 - .L_2)
	.align		4
.L_2:
        /*0010*/ 	.word	index@(_Z10gemm_naivePfS_S_i)
        /*0014*/ 	.word	0x00000000


	//----- nvinfo : EIATTR_REGCOUNT
	.align		4
.L_3:
        /*0018*/ 	.byte	0x04, 0x2f
        /*001a*/ 	.short	(.L_5 - .L_4)
	.align		4
.L_4:
        /*001c*/ 	.word	index@(_Z10gemm_tiledILi16EEvPfS0_S0_i)
        /*0020*/ 	.word	0x00000020


	//----- nvinfo : EIATTR_FRAME_SIZE
	.align		4
.L_5:
        /*0024*/ 	.byte	0x04, 0x11
        /*0026*/ 	.short	(.L_7 - .L_6)
	.align		4
.L_6:
        /*0028*/ 	.word	index@(_Z10gemm_tiledILi16EEvPfS0_S0_i)
        /*002c*/ 	.word	0x00000000


	//----- nvinfo : EIATTR_REGCOUNT
	.align		4
.L_7:
        /*0030*/ 	.byte	0x04, 0x2f
        /*0032*/ 	.short	(.L_9 - .L_8)
	.align		4
.L_8:
        /*0034*/ 	.word	index@(_Z10gemm_tiledILi32EEvPfS0_S0_i)
        /*0038*/ 	.word	0x00000020


	//----- nvinfo : EIATTR_FRAME_SIZE
	.align		4
.L_9:
        /*003c*/ 	.byte	0x04, 0x11
        /*003e*/ 	.short	(.L_11 - .L_10)
	.align		4
.L_10:
        /*0040*/ 	.word	index@(_Z10gemm_tiledILi32EEvPfS0_S0_i)
        /*0044*/ 	.word	0x00000000


	//----- nvinfo : EIATTR_REGCOUNT
	.align		4
.L_11:
        /*0048*/ 	.byte	0x04, 0x2f
        /*004a*/ 	.short	(.L_13 - .L_12)
	.align		4
.L_12:
        /*004c*/ 	.word	index@(_Z14gemm_pipelinedILi16ELi2EEvPfS0_S0_i)
        /*0050*/ 	.word	0x0000001e


	//----- nvinfo : EIATTR_FRAME_SIZE
	.align		4
.L_13:
        /*0054*/ 	.byte	0x04, 0x11
        /*0056*/ 	.short	(.L_15 - .L_14)
	.align		4
.L_14:
        /*0058*/ 	.word	index@(_Z14gemm_pipelinedILi16ELi2EEvPfS0_S0_i)
        /*005c*/ 	.word	0x00000000


	//----- nvinfo : EIATTR_MIN_STACK_SIZE
	.align		4
.L_15:
        /*0060*/ 	.byte	0x04, 0x12
        /*0062*/ 	.short	(.L_17 - .L_16)
	.align		4
.L_16:
        /*0064*/ 	.word	index@(_Z14gemm_pipelinedILi16ELi2EEvPfS0_S0_i)
        /*0068*/ 	.word	0x00000000


	//----- nvinfo : EIATTR_MIN_STACK_SIZE
	.align		4
.L_17:
        /*006c*/ 	.byte	0x04, 0x12
        /*006e*/ 	.short	(.L_19 - .L_18)
	.align		4
.L_18:
        /*0070*/ 	.word	index@(_Z10gemm_tiledILi32EEvPfS0_S0_i)
        /*0074*/ 	.word	0x00000000


	//----- nvinfo : EIATTR_MIN_STACK_SIZE
	.align		4
.L_19:
        /*0078*/ 	.byte	0x04, 0x12
        /*007a*/ 	.short	(.L_21 - .L_20)
	.align		4
.L_20:
        /*007c*/ 	.word	index@(_Z10gemm_tiledILi16EEvPfS0_S0_i)
        /*0080*/ 	.word	0x00000000


	//----- nvinfo : EIATTR_MIN_STACK_SIZE
	.align		4
.L_21:
        /*0084*/ 	.byte	0x04, 0x12
        /*0086*/ 	.short	(.L_23 - .L_22)
	.align		4
.L_22:
        /*0088*/ 	.word	index@(_Z10gemm_naivePfS_S_i)
        /*008c*/ 	.word	0x00000000
.L_23:


//--------------------- .nv.compat                --------------------------
	.section	.nv.compat,"",@"SHT_CUDA_COMPAT_INFO"
	.align	4
        /*0000*/ 	.byte	0x02, 0x09, 0x00, 0x00, 0x02, 0x02, 0x01, 0x00, 0x02, 0x05, 0x05, 0x00, 0x03, 0x07, 0x01, 0x01
        /*0010*/ 	.byte	0x02, 0x03, 0x00, 0x00, 0x02, 0x06, 0x01, 0x00, 0x04, 0x0b, 0x08, 0x00, 0x09, 0x00, 0x00, 0x00
        /*0020*/ 	.byte	0x00, 0x00, 0x00, 0x00


//--------------------- .nv.info._Z14gemm_pipelinedILi16ELi2EEvPfS0_S0_i --------------------------
	.section	.nv.info._Z14gemm_pipelinedILi16ELi2EEvPfS0_S0_i,"",@"SHT_CUDA_INFO"
	.sectionflags	@""
	.align	4


	//----- nvinfo : EIATTR_CUDA_API_VERSION
	.align		4
        /*0000*/ 	.byte	0x04, 0x37
        /*0002*/ 	.short	(.L_25 - .L_24)
.L_24:
        /*0004*/ 	.word	0x00000082


	//----- nvinfo : EIATTR_KPARAM_INFO
	.align		4
.L_25:
        /*0008*/ 	.byte	0x04, 0x17
        /*000a*/ 	.short	(.L_27 - .L_26)
.L_26:
        /*000c*/ 	.word	0x00000000
        /*0010*/ 	.short	0x0003
        /*0012*/ 	.short	0x0018
        /*0014*/ 	.byte	0x00, 0xf0, 0x11, 0x00


	//----- nvinfo : EIATTR_KPARAM_INFO
	.align		4
.L_27:
        /*0018*/ 	.byte	0x04, 0x17
        /*001a*/ 	.short	(.L_29 - .L_28)
.L_28:
        /*001c*/ 	.word	0x00000000
        /*0020*/ 	.short	0x0002
        /*0022*/ 	.short	0x0010
        /*0024*/ 	.byte	0x00, 0xf5, 0x21, 0x00


	//----- nvinfo : EIATTR_KPARAM_INFO
	.align		4
.L_29:
        /*0028*/ 	.byte	0x04, 0x17
        /*002a*/ 	.short	(.L_31 - .L_30)
.L_30:
        /*002c*/ 	.word	0x00000000
        /*0030*/ 	.short	0x0001
        /*0032*/ 	.short	0x0008
        /*0034*/ 	.byte	0x00, 0xf5, 0x21, 0x00


	//----- nvinfo : EIATTR_KPARAM_INFO
	.align		4
.L_31:
        /*0038*/ 	.byte	0x04, 0x17
        /*003a*/ 	.short	(.L_33 - .L_32)
.L_32:
        /*003c*/ 	.word	0x00000000
        /*0040*/ 	.short	0x0000
        /*0042*/ 	.short	0x0000
        /*0044*/ 	.byte	0x00, 0xf5, 0x21, 0x00


	//----- nvinfo : EIATTR_SPARSE_MMA_MASK
	.align		4
.L_33:
        /*0048*/ 	.byte	0x03, 0x50
        /*004a*/ 	.short	0x0000


	//----- nvinfo : EIATTR_MAXREG_COUNT
	.align		4
        /*004c*/ 	.byte	0x03, 0x1b
        /*004e*/ 	.short	0x00ff


	//----- nvinfo : EIATTR_NUM_BARRIERS
	.align		4
        /*0050*/ 	.byte	0x02, 0x4c
        /*0052*/ 	.byte	0x01
	.zero		1


	//----- nvinfo : EIATTR_MERCURY_ISA_VERSION
	.align		4
        /*0054*/ 	.byte	0x03, 0x5f
        /*0056*/ 	.short	0x0101


	//----- nvinfo : EIATTR_COOP_GROUP_MASK_REGIDS
	.align		4
        /*0058*/ 	.byte	0x04, 0x29
        /*005a*/ 	.short	(.L_35 - .L_34)


	//   ....[0]....
.L_34:
        /*005c*/ 	.word	0xffffffff


	//   ....[1]....
        /*0060*/ 	.word	0xffffffff


	//   ....[2]....
        /*0064*/ 	.word	0xffffffff


	//   ....[3]....
        /*0068*/ 	.word	0xffffffff


	//   ....[4]....
        /*006c*/ 	.word	0xffffffff


	//   ....[5]....
        /*0070*/ 	.word	0x05000009


	//----- nvinfo : EIATTR_COOP_GROUP_INSTR_OFFSETS
	.align		4
.L_35:
        /*0074*/ 	.byte	0x04, 0x28
        /*0076*/ 	.short	(.L_37 - .L_36)


	//   ....[0]....
.L_36:
        /*0078*/ 	.word	0x000002a0


	//   ....[1]....
        /*007c*/ 	.word	0x00000930


	//   ....[2]....
        /*0080*/ 	.word	0x00000c90


	//   ....[3]....
        /*0084*/ 	.word	0x00000f20


	//   ....[4]....
        /*0088*/ 	.word	0x00001470


	//   ....[5]....
        /*008c*/ 	.word	0x000015d0


	//----- nvinfo : EIATTR_VRC_CTA_INIT_COUNT
	.align		4
.L_37:
        /*0090*/ 	.byte	0x02, 0x4a
	.zero		1
	.zero		1


	//----- nvinfo : EIATTR_MBARRIER_INSTR_OFFSETS
	.align		4
        /*0094*/ 	.byte	0x04, 0x39
        /*0096*/ 	.short	(.L_39 - .L_38)


	//   ....[0]....
.L_38:
        /*0098*/ 	.word	0x000001e0
        /*009c*/ 	.word	0x000000ff
        /*00a0*/ 	.word	0x00000008
        /*00a4*/ 	.short	0x0100
        /*00a6*/ 	.byte	0x08
	.zero		1


	//   ....[1]....
        /*00a8*/ 	.word	0x000001f0
        /*00ac*/ 	.word	0x000000ff
        /*00b0*/ 	.word	0x00000000
        /*00b4*/ 	.short	0x0100
        /*00b6*/ 	.byte	0x08
	.zero		1


	//   ....[2]....
        /*00b8*/ 	.word	0x00000200
        /*00bc*/ 	.word	0x000000ff
        /*00c0*/ 	.word	0x00000018
        /*00c4*/ 	.short	0x0100
        /*00c6*/ 	.byte	0x08
	.zero		1


	//   ....[3]....
        /*00c8*/ 	.word	0x00000210
        /*00cc*/ 	.word	0x000000ff
        /*00d0*/ 	.word	0x00000010
        /*00d4*/ 	.short	0x0100
        /*00d6*/ 	.byte	0x08
	.zero		1


	//   ....[4]....
        /*00d8*/ 	.word	0x00000480
        /*00dc*/ 	.word	0x000000ff
        /*00e0*/ 	.word	0x00000008
        /*00e4*/ 	.short	0x010a
        /*00e6*/ 	.byte	0x06
	.zero		1


	//   ....[5]....
        /*00e8*/ 	.word	0x00000600
        /*00ec*/ 	.word	0x000000ff
        /*00f0*/ 	.word	0x00000008
        /*00f4*/ 	.short	0x010a
        /*00f6*/ 	.byte	0x06
	.zero		1


	//   ....[6]....
        /*00f8*/ 	.word	0x00000890
        /*00fc*/ 	.word	0x000000ff
        /*0100*/ 	.word	0x00000000
        /*0104*/ 	.short	0x0107
        /*0106*/ 	.byte	0x06
	.zero		1


	//   ....[7]....
        /*0108*/ 	.word	0x00000900
        /*010c*/ 	.word	0x000000ff
        /*0110*/ 	.word	0x00000000
        /*0114*/ 	.short	0x0101
        /*0116*/ 	.byte	0x06
	.zero		1


	//   ....[8]....
        /*0118*/ 	.word	0x00000aa0
        /*011c*/ 	.word	0x000000ff
        /*0120*/ 	.word	0x00000000
        /*0124*/ 	.short	0x010a
        /*0126*/ 	.byte	0x06
	.zero		1


	//   ....[9]....
        /*0128*/ 	.word	0x00000c20
        /*012c*/ 	.word	0x000000ff
        /*0130*/ 	.word	0x00000000
        /*0134*/ 	.short	0x010a
        /*0136*/ 	.byte	0x06
	.zero		1


	//   ....[10]....
        /*0138*/ 	.word	0x00000ff0
        /*013c*/ 	.word	0x000000ff
        /*0140*/ 	.word	0x00000008
        /*0144*/ 	.short	0x010a
        /*0146*/ 	.byte	0x06
	.zero		1


	//   ....[11]....
        /*0148*/ 	.word	0x00001170
        /*014c*/ 	.word	0x000000ff
        /*0150*/ 	.word	0x00000008
        /*0154*/ 	.short	0x010a
        /*0156*/ 	.byte	0x06
	.zero		1


	//   ....[12]....
        /*0158*/ 	.word	0x00001400
        /*015c*/ 	.word	0x000000ff
        /*0160*/ 	.word	0x00000000
        /*0164*/ 	.short	0x0107
        /*0166*/ 	.byte	0x06
	.zero		1


	//   ....[13]....
        /*0168*/ 	.word	0x00001450
        /*016c*/ 	.word	0x000000ff
        /*0170*/ 	.word	0x00000000
        /*0174*/ 	.short	0x0101
        /*0176*/ 	.byte	0x06
	.zero		1


	//   ....[14]....
        /*0178*/ 	.word	0x00001710
        /*017c*/ 	.word	0x00000008
        /*0180*/ 	.word	0x00000000
        /*0184*/ 	.short	0x0108
        /*0186*/ 	.byte	0xff
	.zero		1


	//   ....[15]....
        /*0188*/ 	.word	0x00001720
        /*018c*/ 	.word	0x00000008
        /*0190*/ 	.word	0x00000008
        /*0194*/ 	.short	0x0108
        /*0196*/ 	.byte	0xff
	.zero		1


	//   ....[16]....
        /*0198*/ 	.word	0x00001730
        /*019c*/ 	.word	0x00000008
        /*01a0*/ 	.word	0x00000010
        /*01a4*/ 	.short	0x0108
        /*01a6*/ 	.byte	0xff
	.zero		1


	//   ....[17]....
        /*01a8*/ 	.word	0x00001740
        /*01ac*/ 	.word	0x00000008
        /*01b0*/ 	.word	0x00000018
        /*01b4*/ 	.short	0x0108
        /*01b6*/ 	.byte	0xff
	.zero		1


	//----- nvinfo : EIATTR_NUM_MBARRIERS
	.align		4
.L_39:
        /*01b8*/ 	.byte	0x03, 0x38
        /*01ba*/ 	.short	0x0004


	//----- nvinfo : EIATTR_EXIT_INSTR_OFFSETS
	.align		4
        /*01bc*/ 	.byte	0x04, 0x1c
        /*01be*/ 	.short	(.L_41 - .L_40)


	//   ....[0]....
.L_40:
        /*01c0*/ 	.word	0x00001650


	//   ....[1]....
        /*01c4*/ 	.word	0x00001700


	//   ....[2]....
        /*01c8*/ 	.word	0x00001750


	//----- nvinfo : EIATTR_CRS_STACK_SIZE
	.align		4
.L_41:
        /*01cc*/ 	.byte	0x04, 0x1e
        /*01ce*/ 	.short	(.L_43 - .L_42)
.L_42:
        /*01d0*/ 	.word	0x00000000


	//----- nvinfo : EIATTR_CBANK_PARAM_SIZE
	.align		4
.L_43:
        /*01d4*/ 	.byte	0x03, 0x19
        /*01d6*/ 	.short	0x001c


	//----- nvinfo : EIATTR_PARAM_CBANK
	.align		4
        /*01d8*/ 	.byte	0x04, 0x0a
        /*01da*/ 	.short	(.L_45 - .L_44)
	.align		4
.L_44:
        /*01dc*/ 	.word	index@(.nv.constant0._Z14gemm_pipelinedILi16ELi2EEvPfS0_S0_i)
        /*01e0*/ 	.short	0x0380
        /*01e2*/ 	.short	0x001c


	//----- nvinfo : EIATTR_SW_WAR
	.align		4
.L_45:
        /*01e4*/ 	.byte	0x04, 0x36
        /*01e6*/ 	.short	(.L_47 - .L_46)
.L_46:
        /*01e8*/ 	.word	0x00000008
.L_47:


//--------------------- .nv.info._Z10gemm_tiledILi32EEvPfS0_S0_i --------------------------
	.section	.nv.info._Z10gemm_tiledILi32EEvPfS0_S0_i,"",@"SHT_CUDA_INFO"
	.sectionflags	@""
	.align	4


	//----- nvinfo : EIATTR_CUDA_API_VERSION
	.align		4
        /*0000*/ 	.byte	0x04, 0x37
        /*0002*/ 	.short	(.L_49 - .L_48)
.L_48:
        /*0004*/ 	.word	0x00000082


	//----- nvinfo : EIATTR_KPARAM_INFO
	.align		4
.L_49:
        /*0008*/ 	.byte	0x04, 0x17
        /*000a*/ 	.short	(.L_51 - .L_50)
.L_50:
        /*000c*/ 	.word	0x00000000
        /*0010*/ 	.short	0x0003
        /*0012*/ 	.short	0x0018
        /*0014*/ 	.byte	0x00, 0xf0, 0x11, 0x00


	//----- nvinfo : EIATTR_KPARAM_INFO
	.align		4
.L_51:
        /*0018*/ 	.byte	0x04, 0x17
        /*001a*/ 	.short	(.L_53 - .L_52)
.L_52:
        /*001c*/ 	.word	0x00000000
        /*0020*/ 	.short	0x0002
        /*0022*/ 	.short	0x0010
        /*0024*/ 	.byte	0x00, 0xf5, 0x21, 0x00


	//----- nvinfo : EIATTR_KPARAM_INFO
	.align		4
.L_53:
        /*0028*/ 	.byte	0x04, 0x17
        /*002a*/ 	.short	(.L_55 - .L_54)
.L_54:
        /*002c*/ 	.word	0x00000000
        /*0030*/ 	.short	0x0001
        /*0032*/ 	.short	0x0008
        /*0034*/ 	.byte	0x00, 0xf5, 0x21, 0x00


	//----- nvinfo : EIATTR_KPARAM_INFO
	.align		4
.L_55:
        /*0038*/ 	.byte	0x04, 0x17
        /*003a*/ 	.short	(.L_57 - .L_56)
.L_56:
        /*003c*/ 	.word	0x00000000
        /*0040*/ 	.short	0x0000
        /*0042*/ 	.short	0x0000
        /*0044*/ 	.byte	0x00, 0xf5, 0x21, 0x00


	//----- nvinfo : EIATTR_SPARSE_MMA_MASK
	.align		4
.L_57:
        /*0048*/ 	.byte	0x03, 0x50
        /*004a*/ 	.short	0x0000


	//----- nvinfo : EIATTR_MAXREG_COUNT
	.align		4
        /*004c*/ 	.byte	0x03, 0x1b
        /*004e*/ 	.short	0x00ff


	//----- nvinfo : EIATTR_NUM_BARRIERS
	.align		4
        /*0050*/ 	.byte	0x02, 0x4c
        /*0052*/ 	.byte	0x01
	.zero		1


	//----- nvinfo : EIATTR_MERCURY_ISA_VERSION
	.align		4
        /*0054*/ 	.byte	0x03, 0x5f
        /*0056*/ 	.short	0x0101


	//----- nvinfo : EIATTR_VRC_CTA_INIT_COUNT
	.align		4
        /*0058*/ 	.byte	0x02, 0x4a
	.zero		1
	.zero		1


	//----- nvinfo : EIATTR_EXIT_INSTR_OFFSETS
	.align		4
        /*005c*/ 	.byte	0x04, 0x1c
        /*005e*/ 	.short	(.L_59 - .L_58)


	//   ....[0]....
.L_58:
        /*0060*/ 	.word	0x00000800


	//   ....[1]....
        /*0064*/ 	.word	0x00000850


	//----- nvinfo : EIATTR_CBANK_PARAM_SIZE
	.align		4
.L_59:
        /*0068*/ 	.byte	0x03, 0x19
        /*006a*/ 	.short	0x001c


	//----- nvinfo : EIATTR_PARAM_CBANK
	.align		4
        /*006c*/ 	.byte	0x04, 0x0a
        /*006e*/ 	.short	(.L_61 - .L_60)
	.align		4
.L_60:
        /*0070*/ 	.word	index@(.nv.constant0._Z10gemm_tiledILi32EEvPfS0_S0_i)
        /*0074*/ 	.short	0x0380
        /*0076*/ 	.short	0x001c


	//----- nvinfo : EIATTR_SW_WAR
	.align		4
.L_61:
        /*0078*/ 	.byte	0x04, 0x36
        /*007a*/ 	.short	(.L_63 - .L_62)
.L_62:
        /*007c*/ 	.word	0x00000008
.L_63:


//--------------------- .nv.info._Z10gemm_tiledILi16EEvPfS0_S0_i --------------------------
	.section	.nv.info._Z10gemm_tiledILi16EEvPfS0_S0_i,"",@"SHT_CUDA_INFO"
	.sectionflags	@""
	.align	4


	//----- nvinfo : EIATTR_CUDA_API_VERSION
	.align		4
        /*0000*/ 	.byte	0x04, 0x37
        /*0002*/ 	.short	(.L_65 - .L_64)
.L_64:
        /*0004*/ 	.word	0x00000082


	//----- nvinfo : EIATTR_KPARAM_INFO
	.align		4
.L_65:
        /*0008*/ 	.byte	0x04, 0x17
        /*000a*/ 	.short	(.L_67 - .L_66)
.L_66:
        /*000c*/ 	.word	0x00000000
        /*0010*/ 	.short	0x0003
        /*0012*/ 	.short	0x0018
        /*0014*/ 	.byte	0x00, 0xf0, 0x11, 0x00


	//----- nvinfo : EIATTR_KPARAM_INFO
	.align		4
.L_67:
        /*0018*/ 	.byte	0x04, 0x17
        /*001a*/ 	.short	(.L_69 - .L_68)
.L_68:
        /*001c*/ 	.word	0x00000000
        /*0020*/ 	.short	0x0002
        /*0022*/ 	.short	0x0010
        /*0024*/ 	.byte	0x00, 0xf5, 0x21, 0x00


	//----- nvinfo : EIATTR_KPARAM_INFO
	.align		4
.L_69:
        /*0028*/ 	.byte	0x04, 0x17
        /*002a*/ 	.short	(.L_71 - .L_70)
.L_70:
        /*002c*/ 	.word	0x00000000
        /*0030*/ 	.short	0x0001
        /*0032*/ 	.short	0x0008
        /*0034*/ 	.byte	0x00, 0xf5, 0x21, 0x00


	//----- nvinfo : EIATTR_KPARAM_INFO
	.align		4
.L_71:
        /*0038*/ 	.byte	0x04, 0x17
        /*003a*/ 	.short	(.L_73 - .L_72)
.L_72:
        /*003c*/ 	.word	0x00000000
        /*0040*/ 	.short	0x0000
        /*0042*/ 	.short	0x0000
        /*0044*/ 	.byte	0x00, 0xf5, 0x21, 0x00


	//----- nvinfo : EIATTR_SPARSE_MMA_MASK
	.align		4
.L_73:
        /*0048*/ 	.byte	0x03, 0x50
        /*004a*/ 	.short	0x0000


	//----- nvinfo : EIATTR_MAXREG_COUNT
	.align		4
        /*004c*/ 	.byte	0x03, 0x1b
        /*004e*/ 	.short	0x00ff


	//----- nvinfo : EIATTR_NUM_BARRIERS
	.align		4
        /*0050*/ 	.byte	0x02, 0x4c
        /*0052*/ 	.byte	0x01
	.zero		1


	//----- nvinfo : EIATTR_MERCURY_ISA_VERSION
	.align		4
        /*0054*/ 	.byte	0x03, 0x5f
        /*0056*/ 	.short	0x0101


	//----- nvinfo : EIATTR_VRC_CTA_INIT_COUNT
	.align		4
        /*0058*/ 	.byte	0x02, 0x4a
	.zero		1
	.zero		1


	//----- nvinfo : EIATTR_EXIT_INSTR_OFFSETS
	.align		4
        /*005c*/ 	.byte	0x04, 0x1c
        /*005e*/ 	.short	(.L_75 - .L_74)


	//   ....[0]....
.L_74:
        /*0060*/ 	.word	0x000005c0


	//   ....[1]....
        /*0064*/ 	.word	0x00000610


	//----- nvinfo : EIATTR_CBANK_PARAM_SIZE
	.align		4
.L_75:
        /*0068*/ 	.byte	0x03, 0x19
        /*006a*/ 	.short	0x001c


	//----- nvinfo : EIATTR_PARAM_CBANK
	.align		4
        /*006c*/ 	.byte	0x04, 0x0a
        /*006e*/ 	.short	(.L_77 - .L_76)
	.align		4
.L_76:
        /*0070*/ 	.word	index@(.nv.constant0._Z10gemm_tiledILi16EEvPfS0_S0_i)
        /*0074*/ 	.short	0x0380
        /*0076*/ 	.short	0x001c


	//----- nvinfo : EIATTR_SW_WAR
	.align		4
.L_77:
        /*0078*/ 	.byte	0x04, 0x36
        /*007a*/ 	.short	(.L_79 - .L_78)
.L_78:
        /*007c*/ 	.word	0x00000008
.L_79:


//--------------------- .nv.info._Z10gemm_naivePfS_S_i --------------------------
	.section	.nv.info._Z10gemm_naivePfS_S_i,"",@"SHT_CUDA_INFO"
	.sectionflags	@""
	.align	4


	//----- nvinfo : EIATTR_CUDA_API_VERSION
	.align		4
        /*0000*/ 	.byte	0x04, 0x37
        /*0002*/ 	.short	(.L_81 - .L_80)
.L_80:
        /*0004*/ 	.word	0x00000082


	//----- nvinfo : EIATTR_KPARAM_INFO
	.align		4
.L_81:
        /*0008*/ 	.byte	0x04, 0x17
        /*000a*/ 	.short	(.L_83 - .L_82)
.L_82:
        /*000c*/ 	.word	0x00000000
        /*0010*/ 	.short	0x0003
        /*0012*/ 	.short	0x0018
        /*0014*/ 	.byte	0x00, 0xf0, 0x11, 0x00


	//----- nvinfo : EIATTR_KPARAM_INFO
	.align		4
.L_83:
        /*0018*/ 	.byte	0x04, 0x17
        /*001a*/ 	.short	(.L_85 - .L_84)
.L_84:
        /*001c*/ 	.word	0x00000000
        /*0020*/ 	.short	0x0002
        /*0022*/ 	.short	0x0010
        /*0024*/ 	.byte	0x00, 0xf5, 0x21, 0x00


	//----- nvinfo : EIATTR_KPARAM_INFO
	.align		4
.L_85:
        /*0028*/ 	.byte	0x04, 0x17
        /*002a*/ 	.short	(.L_87 - .L_86)
.L_86:
        /*002c*/ 	.word	0x00000000
        /*0030*/ 	.short	0x0001
        /*0032*/ 	.short	0x0008
        /*0034*/ 	.byte	0x00, 0xf5, 0x21, 0x00


	//----- nvinfo : EIATTR_KPARAM_INFO
	.align		4
.L_87:
        /*0038*/ 	.byte	0x04, 0x17
        /*003a*/ 	.short	(.L_89 - .L_88)
.L_88:
        /*003c*/ 	.word	0x00000000
        /*0040*/ 	.short	0x0000
        /*0042*/ 	.short	0x0000
        /*0044*/ 	.byte	0x00, 0xf5, 0x21, 0x00


	//----- nvinfo : EIATTR_SPARSE_MMA_MASK
	.align		4
.L_89:
        /*0048*/ 	.byte	0x03, 0x50
        /*004a*/ 	.short	0x0000


	//----- nvinfo : EIATTR_MAXREG_COUNT
	.align		4
        /*004c*/ 	.byte	0x03, 0x1b
        /*004e*/ 	.short	0x00ff


	//----- nvinfo : EIATTR_MERCURY_ISA_VERSION
	.align		4
        /*0050*/ 	.byte	0x03, 0x5f
        /*0052*/ 	.short	0x0101


	//----- nvinfo : EIATTR_VRC_CTA_INIT_COUNT
	.align		4
        /*0054*/ 	.byte	0x02, 0x4a
	.zero		1
	.zero		1


	//----- nvinfo : EIATTR_EXIT_INSTR_OFFSETS
	.align		4
        /*0058*/ 	.byte	0x04, 0x1c
        /*005a*/ 	.short	(.L_91 - .L_90)


	//   ....[0]....
.L_90:
        /*005c*/ 	.word	0x000000c0


	//   ....[1]....
        /*0060*/ 	.word	0x00000a90


	//----- nvinfo : EIATTR_CBANK_PARAM_SIZE
	.align		4
.L_91:
        /*0064*/ 	.byte	0x03, 0x19
        /*0066*/ 	.short	0x001c


	//----- nvinfo : EIATTR_PARAM_CBANK
	.align		4
        /*0068*/ 	.byte	0x04, 0x0a
        /*006a*/ 	.short	(.L_93 - .L_92)
	.align		4
.L_92:
        /*006c*/ 	.word	index@(.nv.constant0._Z10gemm_naivePfS_S_i)
        /*0070*/ 	.short	0x0380
        /*0072*/ 	.short	0x001c


	//----- nvinfo : EIATTR_SW_WAR
	.align		4
.L_93:
        /*0074*/ 	.byte	0x04, 0x36
        /*0076*/ 	.short	(.L_95 - .L_94)
.L_94:
        /*0078*/ 	.word	0x00000008
.L_95:


//--------------------- .nv.callgraph             --------------------------
	.section	.nv.callgraph,"",@"SHT_CUDA_CALLGRAPH"
	.align	4
	.sectionentsize	8
	.align		4
        /*0000*/ 	.word	0x00000000
	.align		4
        /*0004*/ 	.word	0xffffffff
	.align		4
        /*0008*/ 	.word	0x00000000
	.align		4
        /*000c*/ 	.word	0xfffffffe
	.align		4
        /*0010*/ 	.word	0x00000000
	.align		4
        /*0014*/ 	.word	0xfffffffd
	.align		4
        /*0018*/ 	.word	0x00000000
	.align		4
        /*001c*/ 	.word	0xfffffffc


//--------------------- .text._Z14gemm_pipelinedILi16ELi2EEvPfS0_S0_i --------------------------
	.section	.text._Z14gemm_pipelinedILi16ELi2EEvPfS0_S0_i,"ax",@progbits
	.align	128
        .global         _Z14gemm_pipelinedILi16ELi2EEvPfS0_S0_i
        .type           _Z14gemm_pipelinedILi16ELi2EEvPfS0_S0_i,@function
        .size           _Z14gemm_pipelinedILi16ELi2EEvPfS0_S0_i,(.L_x_43 - _Z14gemm_pipelinedILi16ELi2EEvPfS0_S0_i)
        .other          _Z14gemm_pipelinedILi16ELi2EEvPfS0_S0_i,@"STO_CUDA_ENTRY STV_DEFAULT"
_Z14gemm_pipelinedILi16ELi2EEvPfS0_S0_i:
.text._Z14gemm_pipelinedILi16ELi2EEvPfS0_S0_i:
[----:B------:R-:W-:Y:S01]  /*0000*/  LDC R1, c[0x0][0x37c] ;  /* 0x0000df00ff017b82 */ /* 0x000fe20000000800 */
[----:B------:R-:W0:Y:S01]  /*0010*/  S2R R17, SR_TID.Y ;  /* 0x0000000000117919 */ /* 0x000e220000002200 */
[----:B------:R-:W1:Y:S01]  /*0020*/  LDCU UR6, c[0x0][0x360] ;  /* 0x00006c00ff0677ac */ /* 0x000e620008000800 */
[----:B------:R-:W-:Y:S01]  /*0030*/  BSSY.RECONVERGENT B0, `(.L_x_0) ;  /* 0x0000021000007945 */ /* 0x000fe20003800200 */
[----:B------:R-:W0:Y:S01]  /*0040*/  S2R R0, SR_TID.Z ;  /* 0x0000000000007919 */ /* 0x000e220000002300 */
[----:B------:R-:W0:Y:S01]  /*0050*/  LDCU UR4, c[0x0][0x364] ;  /* 0x00006c80ff0477ac */ /* 0x000e220008000800 */
[----:B------:R-:W2:Y:S01]  /*0060*/  S2R R16, SR_TID.X ;  /* 0x0000000000107919 */ /* 0x000ea20000002100 */
[----:B------:R-:W3:Y:S01]  /*0070*/  LDCU UR14, c[0x0][0x398] ;  /* 0x00007300ff0e77ac */ /* 0x000ee20008000800 */
[----:B------:R-:W4:Y:S01]  /*0080*/  S2R R4, SR_CTAID.Y ;  /* 0x0000000000047919 */ /* 0x000f220000002600 */
[----:B------:R-:W0:Y:S02]  /*0090*/  LDCU.64 UR10, c[0x0][0x358] ;  /* 0x00006b00ff0a77ac */ /* 0x000e240008000a00 */
[----:B0-----:R-:W-:-:S04]  /*00a0*/  IMAD R0, R0, UR4, R17 ;  /* 0x0000000400007c24 */ /* 0x001fc8000f8e0211 */
[----:B-1----:R-:W-:Y:S01]  /*00b0*/  IMAD R3, R0, UR6, RZ ;  /* 0x0000000600037c24 */ /* 0x002fe2000f8e02ff */
[----:B------:R-:W-:-:S04]  /*00c0*/  UIMAD UR6, UR6, UR4, URZ ;  /* 0x00000004060672a4 */ /* 0x000fc8000f8e02ff */
[----:B--2---:R-:W-:-:S13]  /*00d0*/  LOP3.LUT P0, R14, R3, RZ, R16, 0xfa, !PT ;  /* 0x000000ff030e7212 */ /* 0x004fda000780fa10 */
[----:B---34-:R-:W-:Y:S05]  /*00e0*/  @P0 BRA `(.L_x_1) ;  /* 0x0000000000540947 */ /* 0x018fea0003800000 */
[----:B------:R-:W0:Y:S01]  /*00f0*/  S2UR UR8, SR_CgaCtaId ;  /* 0x00000000000879c3 */ /* 0x000e220000008800 */
[----:B------:R-:W1:Y:S01]  /*0100*/  LDCU UR7, c[0x0][0x368] ;  /* 0x00006d00ff0777ac */ /* 0x000e620008000800 */
[----:B------:R-:W-:-:S06]  /*0110*/  UMOV UR4, 0x400 ;  /* 0x0000040000047882 */ /* 0x000fcc0000000000 */
[----:B------:R-:W2:Y:S01]  /*0120*/  S2UR UR9, SR_SWINHI ;  /* 0x00000000000979c3 */ /* 0x000ea20000002f00 */
[----:B-1----:R-:W-:-:S04]  /*0130*/  UIMAD UR7, UR6, UR7, URZ ;  /* 0x00000007060772a4 */ /* 0x002fc8000f8e02ff */
[----:B------:R-:W-:-:S04]  /*0140*/  UIADD3 UR12, UPT, UPT, -UR7, 0x100000, URZ ;  /* 0x00100000070c7890 */ /* 0x000fc8000fffe1ff */
[----:B------:R-:W-:Y:S02]  /*0150*/  USHF.L.U32 UR13, UR12, 0xb, URZ ;  /* 0x0000000b0c0d7899 */ /* 0x000fe400080006ff */
[----:B------:R-:W-:Y:S02]  /*0160*/  USHF.L.U32 UR12, UR12, 0x1, URZ ;  /* 0x000000010c0c7899 */ /* 0x000fe400080006ff */
[----:B0-----:R-:W-:Y:S01]  /*0170*/  ULEA UR8, UR8, UR4, 0x18 ;  /* 0x0000000408087291 */ /* 0x001fe2000f8ec0ff */
[----:B------:R-:W-:-:S06]  /*0180*/  IMAD.U32 R5, RZ, RZ, UR7 ;  /* 0x00000007ff057e24 */ /* 0x000fcc000f8e00ff */
[----:B------:R-:W-:Y:S01]  /*0190*/  UMOV UR4, UR8 ;  /* 0x0000000800047c82 */ /* 0x000fe20008000000 */
[----:B--2---:R-:W-:Y:S01]  /*01a0*/  UMOV UR5, UR9 ;  /* 0x0000000900057c82 */ /* 0x004fe20008000000 */
[----:B------:R-:W-:Y:S02]  /*01b0*/  IMAD.U32 R2, RZ, RZ, UR4 ;  /* 0x00000004ff027e24 */ /* 0x000fe4000f8e00ff */
[----:B------:R-:W-:Y:S01]  /*01c0*/  IMAD.U32 R3, RZ, RZ, UR5 ;  /* 0x00000005ff037e24 */ /* 0x000fe2000f8e00ff */
[----:B------:R-:W0:Y:S02]  /*01d0*/  FENCE.VIEW.ASYNC.S ;  /* 0x00000000000073c6 */ /* 0x000e240000000000 */
[----:B0-----:R0:W1:Y:S01]  /*01e0*/  SYNCS.EXCH.64 URZ, [UR8+0x8], UR12 ;  /* 0x0000080c08ff75b2 */ /* 0x0010620008000100 */
[----:B------:R0:W1:Y:S01]  /*01f0*/  SYNCS.EXCH.64 URZ, [UR8], UR12 ;  /* 0x0000000c08ff75b2 */ /* 0x0000620008000100 */
[----:B------:R0:W1:Y:S01]  /*0200*/  SYNCS.EXCH.64 URZ, [UR8+0x18], UR12 ;  /* 0x0000180c08ff75b2 */ /* 0x0000620008000100 */
[----:B------:R0:W1:Y:S02]  /*0210*/  SYNCS.EXCH.64 URZ, [UR8+0x10], UR12 ;  /* 0x0000100c08ff75b2 */ /* 0x0000640008000100 */
[----:B-1----:R0:W-:Y:S01]  /*0220*/  ST.E.STRONG.SM desc[UR10][R2.64+0x20], R5 ;  /* 0x0000200502007985 */ /* 0x0021e2000c10b90a */
[----:B------:R-:W-:Y:S01]  /*0230*/  NOP ;  /* 0x0000000000007918 */ /* 0x000fe20000000000 */
.L_x_1:
[----:B0-----:R-:W-:Y:S05]  /*0240*/  BSYNC.RECONVERGENT B0 ;  /* 0x0000000000007941 */ /* 0x001fea0003800200 */
.L_x_0:
[----:B------:R-:W0:Y:S01]  /*0250*/  S2UR UR8, SR_CgaCtaId ;  /* 0x00000000000879c3 */ /* 0x000e220000008800 */
[----:B------:R-:W1:Y:S01]  /*0260*/  S2R R3, SR_CTAID.X ;  /* 0x0000000000037919 */ /* 0x000e620000002500 */
[----:B------:R-:W-:Y:S01]  /*0270*/  UMOV UR6, 0x400 ;  /* 0x0000040000067882 */ /* 0x000fe20000000000 */
[----:B------:R-:W-:Y:S01]  /*0280*/  UISETP.GE.AND UP0, UPT, UR14, 0x1, UPT ;  /* 0x000000010e00788c */ /* 0x000fe2000bf06270 */
[----:B------:R-:W-:-:S04]  /*0290*/  IMAD.MOV.U32 R8, RZ, RZ, 0x5 ;  /* 0x00000005ff087424 */ /* 0x000fc800078e00ff */
[----:B------:R-:W-:Y:S01]  /*02a0*/  BAR.SYNC.DEFER_BLOCKING 0x0 ;  /* 0x0000000000007b1d */ /* 0x000fe20000010000 */
[----:B------:R-:W-:Y:S01]  /*02b0*/  UIADD3 UR7, UPT, UPT, UR6, 0x828, URZ ;  /* 0x0000082806077890 */ /* 0x000fe2000fffe0ff */
[----:B------:R-:W-:Y:S01]  /*02c0*/  PRMT R12, RZ, 0x7610, R12 ;  /* 0x00007610ff0c7816 */ /* 0x000fe2000000000c */
[----:B------:R-:W-:Y:S01]  /*02d0*/  UIADD3 UR6, UPT, UPT, UR6, 0x28, URZ ;  /* 0x0000002806067890 */ /* 0x000fe2000fffe0ff */
[----:B------:R-:W-:Y:S01]  /*02e0*/  IMAD R15, R4, 0x10, R17 ;  /* 0x00000010040f7824 */ /* 0x000fe200078e0211 */
[----:B------:R-:W-:-:S04]  /*02f0*/  UIADD3 UR4, UPT, UPT, UR14, 0xf, URZ ;  /* 0x0000000f0e047890 */ /* 0x000fc8000fffe0ff */
[----:B------:R-:W-:-:S04]  /*0300*/  USHF.R.S32.HI UR5, URZ, 0x1f, UR4 ;  /* 0x0000001fff057899 */ /* 0x000fc80008011404 */
[----:B------:R-:W-:Y:S02]  /*0310*/  ULEA.HI UR5, UR5, UR4, URZ, 0x4 ;  /* 0x0000000405057291 */ /* 0x000fe4000f8f20ff */
[----:B0-----:R-:W-:Y:S02]  /*0320*/  ULEA UR7, UR8, UR7, 0x18 ;  /* 0x0000000708077291 */ /* 0x001fe4000f8ec0ff */
[----:B------:R-:W-:Y:S02]  /*0330*/  ULEA UR6, UR8, UR6, 0x18 ;  /* 0x0000000608067291 */ /* 0x000fe4000f8ec0ff */
[----:B------:R-:W-:Y:S02]  /*0340*/  USHF.R.S32.HI UR5, URZ, 0x4, UR5 ;  /* 0x00000004ff057899 */ /* 0x000fe40008011405 */
[C---:B------:R-:W-:Y:S02]  /*0350*/  LEA R11, R17.reuse, UR7, 0x6 ;  /* 0x00000007110b7c11 */ /* 0x040fe4000f8e30ff */
[----:B------:R-:W-:Y:S01]  /*0360*/  LEA R13, R17, UR6, 0x6 ;  /* 0x00000006110d7c11 */ /* 0x000fe2000f8e30ff */
[----:B-1----:R-:W-:-:S02]  /*0370*/  IMAD R10, R3, 0x10, R16 ;  /* 0x00000010030a7824 */ /* 0x002fc400078e0210 */
[C---:B------:R-:W-:Y:S02]  /*0380*/  IMAD R11, R16.reuse, 0x4, R11 ;  /* 0x00000004100b7824 */ /* 0x040fe400078e020b */
[----:B------:R-:W-:Y:S01]  /*0390*/  IMAD R9, R16, 0x4, R13 ;  /* 0x0000000410097824 */ /* 0x000fe200078e020d */
[----:B------:R-:W-:Y:S06]  /*03a0*/  BRA.U !UP0, `(.L_x_2) ;  /* 0x0000000508847547 */ /* 0x000fec000b800000 */
[----:B------:R-:W-:Y:S01]  /*03b0*/  IMAD.MOV.U32 R8, RZ, RZ, 0x5 ;  /* 0x00000005ff087424 */ /* 0x000fe200078e00ff */
[----:B------:R-:W-:Y:S01]  /*03c0*/  PRMT R12, RZ, 0x7610, R12 ;  /* 0x00007610ff0c7816 */ /* 0x000fe2000000000c */
[----:B------:R-:W-:Y:S01]  /*03d0*/  IMAD.MOV.U32 R0, RZ, RZ, RZ ;  /* 0x000000ffff007224 */ /* 0x000fe200078e00ff */
[----:B------:R-:W-:-:S11]  /*03e0*/  UPLOP3.LUT UP0, UPT, UPT, UPT, UPT, 0x80, 0x8 ;  /* 0x000000000008789c */ /* 0x000fd60003f0f070 */
.L_x_13:
[----:B------:R-:W-:-:S04]  /*03f0*/  LOP3.LUT R2, R12, 0xff, RZ, 0xc0, !PT ;  /* 0x000000ff0c027812 */ /* 0x000fc800078ec0ff */
[----:B------:R-:W-:Y:S02]  /*0400*/  R2UR UR4, R2 ;  /* 0x00000000020472ca */ /* 0x000fe400000e0000 */
[----:B------:R-:W-:Y:S01]  /*0410*/  CS2R R2, SR_GLOBALTIMERLO ;  /* 0x0000000000027805 */ /* 0x000fe20000015200 */
[----:B------:R-:W0:Y:S01]  /*0420*/  S2UR UR7, SR_CgaCtaId ;  /* 0x00000000000779c3 */ /* 0x000e220000008800 */
[----:B------:R-:W-:Y:S01]  /*0430*/  UMOV UR6, 0x400 ;  /* 0x0000040000067882 */ /* 0x000fe20000000000 */
[----:B------:R-:W-:-:S04]  /*0440*/  LOP3.LUT R4, R8, 0x1, RZ, 0xc0, !PT ;  /* 0x0000000108047812 */ /* 0x000fc800078ec0ff */
[----:B------:R-:W-:Y:S01]  /*0450*/  SHF.L.U32 R5, R4, 0x1f, RZ ;  /* 0x0000001f04057819 */ /* 0x000fe200000006ff */
[----:B0-----:R-:W-:-:S04]  /*0460*/  ULEA UR6, UR7, UR6, 0x18 ;  /* 0x0000000607067291 */ /* 0x001fc8000f8ec0ff */
[----:B------:R-:W-:-:S09]  /*0470*/  ULEA UR6, UR4, UR6, 0x4 ;  /* 0x0000000604067291 */ /* 0x000fd2000f8e20ff */
[----:B------:R-:W0:Y:S02]  /*0480*/  SYNCS.PHASECHK.TRANS64.TRYWAIT P0, [UR6+0x8], R5 ;  /* 0x00000805ff0075a7 */ /* 0x000e240008001106 */
[----:B0-----:R-:W-:Y:S05]  /*0490*/  @P0 BRA `(.L_x_3) ;  /* 0x0000000000600947 */ /* 0x001fea0003800000 */
[----:B------:R-:W-:Y:S01]  /*04a0*/  SHF.L.U32 R6, R4, 0x1f, RZ ;  /* 0x0000001f04067819 */ /* 0x000fe200000006ff */
[----:B------:R-:W-:-:S06]  /*04b0*/  UMOV UR4, URZ ;  /* 0x000000ff00047c82 */ /* 0x000fcc0008000000 */
.L_x_6:
[----:B------:R-:W-:-:S11]  /*04c0*/  UISETP.GT.AND UP1, UPT, UR4, 0xf, UPT ;  /* 0x0000000f0400788c */ /* 0x000fd6000bf24270 */
[----:B------:R-:W-:Y:S01]  /*04d0*/  @!UP1 UIADD3 UR4, UPT, UPT, UR4, 0x1, URZ ;  /* 0x0000000104049890 */ /* 0x000fe2000fffe0ff */
[----:B------:R-:W-:Y:S11]  /*04e0*/  BRA.U !UP1, `(.L_x_4) ;  /* 0x0000000109447547 */ /* 0x000ff6000b800000 */
[----:B------:R-:W-:-:S06]  /*04f0*/  CS2R R4, SR_GLOBALTIMERLO ;  /* 0x0000000000047805 */ /* 0x000fcc0000015200 */
[----:B------:R-:W-:-:S05]  /*0500*/  IADD3 R7, P0, PT, -R2, R4, RZ ;  /* 0x0000000402077210 */ /* 0x000fca0007f1e1ff */
[----:B------:R-:W-:Y:S01]  /*0510*/  IMAD.X R5, R5, 0x1, ~R3, P0 ;  /* 0x0000000105057824 */ /* 0x000fe200000e0e03 */
[----:B------:R-:W-:-:S04]  /*0520*/  ISETP.GE.U32.AND P0, PT, R7, 0x3d0900, PT ;  /* 0x003d09000700780c */ /* 0x000fc80003f06070 */
[----:B------:R-:W-:-:S13]  /*0530*/  ISETP.GE.AND.EX P0, PT, R5, RZ, PT, P0 ;  /* 0x000000ff0500720c */ /* 0x000fda0003f06300 */
[----:B------:R-:W-:Y:S05]  /*0540*/  @!P0 BRA `(.L_x_5) ;  /* 0x0000000000088947 */ /* 0x000fea0003800000 */
[----:B------:R-:W-:Y:S05]  /*0550*/  NANOSLEEP 0xf4240 ;  /* 0x000f42400000795d */ /* 0x000fea0003800000 */
[----:B------:R-:W-:Y:S05]  /*0560*/  BRA `(.L_x_4) ;  /* 0x0000000000247947 */ /* 0x000fea0003800000 */
.L_x_5:
[----:B------:R-:W-:-:S04]  /*0570*/  ISETP.GE.U32.AND P0, PT, R7, 0x9c40, PT ;  /* 0x00009c400700780c */ /* 0x000fc80003f06070 */
[----:B------:R-:W-:-:S13]  /*0580*/  ISETP.GE.AND.EX P0, PT, R5, RZ, PT, P0 ;  /* 0x000000ff0500720c */ /* 0x000fda0003f06300 */
[----:B------:R-:W-:Y:S05]  /*0590*/  @!P0 BRA `(.L_x_4) ;  /* 0x0000000000188947 */ /* 0x000fea0003800000 */
[----:B------:R-:W-:-:S04]  /*05a0*/  SHF.R.S32.HI R4, RZ, 0x1f, R5 ;  /* 0x0000001fff047819 */ /* 0x000fc80000011405 */
[----:B------:R-:W-:-:S05]  /*05b0*/  LEA.HI R4, P0, R4, R7, RZ, 0x2 ;  /* 0x0000000704047211 */ /* 0x000fca00078110ff */
[----:B------:R-:W-:-:S05]  /*05c0*/  IMAD.X R5, RZ, RZ, R5, P0 ;  /* 0x000000ffff057224 */ /* 0x000fca00000e0605 */
[----:B------:R-:W-:-:S04]  /*05d0*/  SHF.R.U64 R4, R4, 0x2, R5 ;  /* 0x0000000204047819 */ /* 0x000fc80000001205 */
[----:B------:R-:W-:Y:S05]  /*05e0*/  NANOSLEEP R4 ;  /* 0x000000040000735d */ /* 0x000fea0003800000 */
[----:B------:R-:W-:Y:S01]  /*05f0*/  NOP ;  /* 0x0000000000007918 */ /* 0x000fe20000000000 */
.L_x_4:
[----:B------:R-:W0:Y:S02]  /*0600*/  SYNCS.PHASECHK.TRANS64.TRYWAIT P0, [UR6+0x8], R6 ;  /* 0x00000806ff0075a7 */ /* 0x000e240008001106 */
[----:B0-----:R-:W-:Y:S05]  /*0610*/  @!P0 BRA `(.L_x_6) ;  /* 0xfffffffc00a88947 */ /* 0x001fea000383ffff */
.L_x_3:
[----:B------:R-:W0:Y:S01]  /*0620*/  LDCU UR14, c[0x0][0x398] ;  /* 0x00007300ff0e77ac */ /* 0x000e220008000800 */
[----:B------:R-:W-:Y:S01]  /*0630*/  IMAD R4, R0, 0x10, R16 ;  /* 0x0000001000047824 */ /* 0x000fe200078e0210 */
[----:B------:R-:W-:Y:S04]  /*0640*/  BSSY.RECONVERGENT B0, `(.L_x_7) ;  /* 0x0000011000007945 */ /* 0x000fe80003800200 */
[----:B0-----:R-:W-:-:S04]  /*0650*/  ISETP.GE.AND P0, PT, R4, UR14, PT ;  /* 0x0000000e04007c0c */ /* 0x001fc8000bf06270 */
[----:B------:R-:W-:-:S13]  /*0660*/  ISETP.GE.U32.OR P0, PT, R15, UR14, P0 ;  /* 0x0000000e0f007c0c */ /* 0x000fda0008706470 */
[----:B------:R-:W-:Y:S05]  /*0670*/  @P0 BRA `(.L_x_8) ;  /* 0x00000000002c0947 */ /* 0x000fea0003800000 */
[----:B------:R-:W-:-:S13]  /*0680*/  ISETP.NE.AND P0, PT, R14, RZ, PT ;  /* 0x000000ff0e00720c */ /* 0x000fda0003f05270 */
[----:B------:R-:W-:Y:S05]  /*0690*/  @P0 BRA `(.L_x_9) ;  /* 0x00000000002c0947 */ /* 0x000fea0003800000 */
[----:B------:R-:W0:Y:S01]  /*06a0*/  LDC.64 R2, c[0x0][0x380] ;  /* 0x0000e000ff027b82 */ /* 0x000e220000000a00 */
[----:B------:R-:W-:Y:S02]  /*06b0*/  IMAD R5, R15, UR14, R4 ;  /* 0x0000000e0f057c24 */ /* 0x000fe4000f8e0204 */
[----:B------:R-:W-:Y:S02]  /*06c0*/  IMAD R7, R0, 0x400, R9 ;  /* 0x0000040000077824 */ /* 0x000fe400078e0209 */
[----:B0-----:R-:W-:-:S05]  /*06d0*/  IMAD.WIDE.U32 R2, R5, 0x4, R2 ;  /* 0x0000000405027825 */ /* 0x001fca00078e0002 */
[----:B------:R-:W-:Y:S01]  /*06e0*/  @!PT LDS RZ, [RZ] ;  /* 0x00000000fffff984 */ /* 0x000fe20000000800 */
[----:B------:R-:W-:Y:S01]  /*06f0*/  @!PT LDS RZ, [RZ] ;  /* 0x00000000fffff984 */ /* 0x000fe20000000800 */
[----:B------:R-:W-:Y:S01]  /*0700*/  @!PT LDS RZ, [RZ] ;  /* 0x00000000fffff984 */ /* 0x000fe20000000800 */
[----:B------:R1:W-:Y:S01]  /*0710*/  LDGSTS.E [R7], desc[UR10][R2.64] ;  /* 0x0000000002077fae */ /* 0x0003e2000b9a100a */
[----:B------:R-:W-:Y:S05]  /*0720*/  BRA `(.L_x_9) ;  /* 0x0000000000087947 */ /* 0x000fea0003800000 */
.L_x_8:
[----:B------:R-:W-:-:S05]  /*0730*/  IMAD R2, R0, 0x400, R9 ;  /* 0x0000040000027824 */ /* 0x000fca00078e0209 */
[----:B------:R0:W-:Y:S02]  /*0740*/  STS [R2], RZ ;  /* 0x000000ff02007388 */ /* 0x0001e40000000800 */
.L_x_9:
[----:B------:R-:W-:Y:S05]  /*0750*/  BSYNC.RECONVERGENT B0 ;  /* 0x0000000000007941 */ /* 0x000fea0003800200 */
.L_x_7:
[----:B------:R-:W-:Y:S01]  /*0760*/  IMAD R5, R0, 0x10, R17 ;  /* 0x0000001000057824 */ /* 0x000fe200078e0211 */
[----:B------:R-:W-:Y:S01]  /*0770*/  ISETP.GE.U32.AND P0, PT, R10, UR14, PT ;  /* 0x0000000e0a007c0c */ /* 0x000fe2000bf06070 */
[----:B------:R-:W-:Y:S03]  /*0780*/  BSSY.RECONVERGENT B0, `(.L_x_10) ;  /* 0x0000010000007945 */ /* 0x000fe60003800200 */
[----:B------:R-:W-:-:S13]  /*0790*/  ISETP.GE.OR P0, PT, R5, UR14, P0 ;  /* 0x0000000e05007c0c */ /* 0x000fda0008706670 */
[----:B------:R-:W-:Y:S05]  /*07a0*/  @P0 BRA `(.L_x_11) ;  /* 0x00000000002c0947 */ /* 0x000fea0003800000 */
[----:B------:R-:W-:-:S13]  /*07b0*/  ISETP.NE.AND P0, PT, R14, RZ, PT ;  /* 0x000000ff0e00720c */ /* 0x000fda0003f05270 */
[----:B------:R-:W-:Y:S05]  /*07c0*/  @P0 BRA `(.L_x_12) ;  /* 0x00000000002c0947 */ /* 0x000fea0003800000 */
[----:B01----:R-:W0:Y:S01]  /*07d0*/  LDC.64 R2, c[0x0][0x388] ;  /* 0x0000e200ff027b82 */ /* 0x003e220000000a00 */
        /* <DEDUP_REMOVED lines=8> */
.L_x_11:
[----:B01----:R-:W-:-:S05]  /*0860*/  IMAD R2, R0, 0x400, R11 ;  /* 0x0000040000027824 */ /* 0x003fca00078e020b */
[----:B------:R3:W-:Y:S02]  /*0870*/  STS [R2], RZ ;  /* 0x000000ff02007388 */ /* 0x0007e40000000800 */
.L_x_12:
[----:B------:R-:W-:Y:S05]  /*0880*/  BSYNC.RECONVERGENT B0 ;  /* 0x0000000000007941 */ /* 0x000fea0003800200 */
.L_x_10:
[----:B------:R-:W-:Y:S01]  /*0890*/  NOP ;  /* 0x0000000000007918 */ /* 0x000fe20000000000 */
[----:B------:R-:W-:Y:S01]  /*08a0*/  SYNCS.ARRIVE.TRANS64.RED.A0T1 RZ, [UR6], RZ ;  /* 0x000000ffffff79a7 */ /* 0x000fe20008200406 */
[----:B------:R-:W-:Y:S01]  /*08b0*/  ARRIVES.LDGSTSBAR.64.TRANSCNT [UR6] ;  /* 0x00000000ff0079b0 */ /* 0x000fe20008002a06 */
[----:B------:R-:W-:Y:S01]  /*08c0*/  NOP ;  /* 0x0000000000007918 */ /* 0x000fe20000000000 */
[----:B------:R-:W-:Y:S01]  /*08d0*/  VIADD R12, R12, 0x1 ;  /* 0x000000010c0c7836 */ /* 0x000fe20000000000 */
[----:B------:R-:W-:Y:S01]  /*08e0*/  PLOP3.LUT P1, PT, PT, PT, UP0, 0x80, 0x8 ;  /* 0x000000000008781c */ /* 0x000fe20003f2f008 */
[----:B------:R-:W-:Y:S01]  /*08f0*/  VIADD R0, R0, 0x1 ;  /* 0x0000000100007836 */ /* 0x000fe20000000000 */
[----:B------:R-:W-:Y:S01]  /*0900*/  SYNCS.ARRIVE.TRANS64.A1T0 RZ, [UR6], RZ ;  /* 0x000000ffffff79a7 */ /* 0x000fe20008100006 */
[----:B------:R-:W-:Y:S01]  /*0910*/  UPLOP3.LUT UP0, UPT, UPT, UPT, UPT, 0x40, 0x4 ;  /* 0x000000000004789c */ /* 0x000fe20003f0e870 */
[----:B0123--:R-:W-:Y:S01]  /*0920*/  LOP3.LUT R2, R12, 0xff, RZ, 0xc0, !PT ;  /* 0x000000ff0c027812 */ /* 0x00ffe200078ec0ff */
[----:B------:R-:W-:Y:S01]  /*0930*/  BAR.SYNC.DEFER_BLOCKING 0x0 ;  /* 0x0000000000007b1d */ /* 0x000fe20000010000 */
[----:B------:R-:W-:Y:S01]  /*0940*/  ISETP.LT.AND P2, PT, R0, UR5, PT ;  /* 0x0000000500007c0c */ /* 0x000fe2000bf41270 */
[----:B------:R-:W-:Y:S01]  /*0950*/  IMAD.MOV.U32 R0, RZ, RZ, 0x1 ;  /* 0x00000001ff007424 */ /* 0x000fe200078e00ff */
[----:B------:R-:W-:-:S04]  /*0960*/  ISETP.NE.AND P0, PT, R2, 0x2, PT ;  /* 0x000000020200780c */ /* 0x000fc80003f05270 */
[----:B------:R-:W-:Y:S02]  /*0970*/  SEL R3, RZ, 0x1, P0 ;  /* 0x00000001ff037807 */ /* 0x000fe40000000000 */
[----:B------:R-:W-:Y:S02]  /*0980*/  SEL R12, R12, RZ, P0 ;  /* 0x000000ff0c0c7207 */ /* 0x000fe40000000000 */
[----:B------:R-:W-:-:S04]  /*0990*/  LOP3.LUT R3, R8, R3, RZ, 0x3c, !PT ;  /* 0x0000000308037212 */ /* 0x000fc800078e3cff */
[----:B------:R-:W-:Y:S01]  /*09a0*/  PRMT R8, R3, 0x7610, R8 ;  /* 0x0000761003087816 */ /* 0x000fe20000000008 */
[----:B------:R-:W-:Y:S06]  /*09b0*/  @P1 BRA P2, `(.L_x_13) ;  /* 0xfffffff8008c1947 */ /* 0x000fec000103ffff */
.L_x_2:
[----:B------:R-:W-:Y:S01]  /*09c0*/  UISETP.GE.AND UP0, UPT, UR14, 0x1, UPT ;  /* 0x000000010e00788c */ /* 0x000fe2000bf06270 */
[----:B------:R-:W-:-:S08]  /*09d0*/  IMAD.MOV.U32 R21, RZ, RZ, RZ ;  /* 0x000000ffff157224 */ /* 0x000fd000078e00ff */
[----:B------:R-:W-:Y:S05]  /*09e0*/  BRA.U !UP0, `(.L_x_14) ;  /* 0x0000000908c47547 */ /* 0x000fea000b800000 */
[----:B------:R-:W-:Y:S01]  /*09f0*/  UISETP.LT.AND UP0, UPT, UR5, 0x1, UPT ;  /* 0x000000010500788c */ /* 0x000fe2000bf01270 */
[----:B------:R-:W-:Y:S02]  /*0a00*/  IMAD.MOV.U32 R21, RZ, RZ, RZ ;  /* 0x000000ffff157224 */ /* 0x000fe400078e00ff */
[----:B------:R-:W-:Y:S01]  /*0a10*/  IMAD.MOV.U32 R19, RZ, RZ, RZ ;  /* 0x000000ffff137224 */ /* 0x000fe200078e00ff */
[----:B------:R-:W-:-:S12]  /*0a20*/  USEL UR8, UR5, 0x1, !UP0 ;  /* 0x0000000105087887 */ /* 0x000fd8000c000000 */
.L_x_30:
[----:B------:R-:W-:Y:S02]  /*0a30*/  LOP3.LUT R0, R19, 0x1, RZ, 0xc0, !PT ;  /* 0x0000000113007812 */ /* 0x000fe400078ec0ff */
[----:B------:R-:W-:Y:S01]  /*0a40*/  CS2R R2, SR_GLOBALTIMERLO ;  /* 0x0000000000027805 */ /* 0x000fe20000015200 */
[----:B------:R-:W0:Y:S01]  /*0a50*/  S2UR UR6, SR_CgaCtaId ;  /* 0x00000000000679c3 */ /* 0x000e220000008800 */
[----:B------:R-:W-:Y:S01]  /*0a60*/  UMOV UR4, 0x400 ;  /* 0x0000040000047882 */ /* 0x000fe20000000000 */
[----:B------:R-:W-:Y:S01]  /*0a70*/  SHF.L.U32 R4, RZ, 0x1f, RZ ;  /* 0x0000001fff047819 */ /* 0x000fe200000006ff */
[----:B0-----:R-:W-:-:S07]  /*0a80*/  ULEA UR6, UR6, UR4, 0x18 ;  /* 0x0000000406067291 */ /* 0x001fce000f8ec0ff */
[----:B------:R-:W-:Y:S02]  /*0a90*/  UMOV UR4, UR6 ;  /* 0x0000000600047c82 */ /* 0x000fe40008000000 */
[----:B------:R-:W0:Y:S02]  /*0aa0*/  SYNCS.PHASECHK.TRANS64.TRYWAIT P0, [UR6], R4 ;  /* 0x00000004ff0075a7 */ /* 0x000e240008001106 */
[----:B0-----:R-:W-:Y:S05]  /*0ab0*/  @P0 BRA `(.L_x_15) ;  /* 0x0000000000640947 */ /* 0x001fea0003800000 */
[----:B------:R-:W-:Y:S01]  /*0ac0*/  SHF.L.U32 R6, RZ, 0x1f, RZ ;  /* 0x0000001fff067819 */ /* 0x000fe200000006ff */
[----:B------:R-:W-:-:S06]  /*0ad0*/  UMOV UR4, URZ ;  /* 0x000000ff00047c82 */ /* 0x000fcc0008000000 */
.L_x_18:
        /* <DEDUP_REMOVED lines=11> */
.L_x_17:
        /* <DEDUP_REMOVED lines=9> */
.L_x_16:
[----:B------:R-:W0:Y:S02]  /*0c20*/  SYNCS.PHASECHK.TRANS64.TRYWAIT P0, [UR6], R6 ;  /* 0x00000006ff0075a7 */ /* 0x000e240008001106 */
[----:B0-----:R-:W-:Y:S05]  /*0c30*/  @!P0 BRA `(.L_x_18) ;  /* 0xfffffffc00a88947 */ /* 0x001fea000383ffff */
[----:B------:R-:W-:-:S05]  /*0c40*/  UMOV UR4, UR6 ;  /* 0x0000000600047c82 */ /* 0x000fca0008000000 */
.L_x_15:
[----:B------:R-:W0:Y:S01]  /*0c50*/  S2UR UR7, SR_CgaCtaId ;  /* 0x00000000000779c3 */ /* 0x000e220000008800 */
[----:B------:R-:W-:Y:S01]  /*0c60*/  UMOV UR6, 0x400 ;  /* 0x0000040000067882 */ /* 0x000fe20000000000 */
[----:B------:R-:W-:Y:S01]  /*0c70*/  IMAD R20, R0, 0x400, R13 ;  /* 0x0000040000147824 */ /* 0x000fe200078e020d */
[----:B------:R-:W-:-:S05]  /*0c80*/  UIADD3 UR6, UPT, UPT, UR6, 0x828, URZ ;  /* 0x0000082806067890 */ /* 0x000fca000fffe0ff */
[----:B------:R-:W-:Y:S06]  /*0c90*/  BAR.SYNC.DEFER_BLOCKING 0x0 ;  /* 0x0000000000007b1d */ /* 0x000fec0000010000 */
[----:B------:R-:W-:Y:S04]  /*0ca0*/  LDS.64 R4, [R20] ;  /* 0x0000000014047984 */ /* 0x000fe80000000a00 */
[----:B------:R-:W-:Y:S01]  /*0cb0*/  LDS.64 R6, [R20+0x8] ;  /* 0x0000080014067984 */ /* 0x000fe20000000a00 */
[----:B0-----:R-:W-:-:S06]  /*0cc0*/  ULEA UR6, UR7, UR6, 0x18 ;  /* 0x0000000607067291 */ /* 0x001fcc000f8ec0ff */
[----:B------:R-:W-:-:S05]  /*0cd0*/  LEA R3, R16, UR6, 0x2 ;  /* 0x0000000610037c11 */ /* 0x000fca000f8e10ff */
[----:B------:R-:W-:Y:S02]  /*0ce0*/  IMAD R18, R0, 0x400, R3 ;  /* 0x0000040000127824 */ /* 0x000fe400078e0203 */
[----:B------:R-:W-:Y:S04]  /*0cf0*/  LDS.64 R2, [R20+0x10] ;  /* 0x0000100014027984 */ /* 0x000fe80000000a00 */
[----:B------:R-:W0:Y:S04]  /*0d00*/  LDS R22, [R18] ;  /* 0x0000000012167984 */ /* 0x000e280000000800 */
[----:B------:R-:W1:Y:S04]  /*0d10*/  LDS R25, [R18+0x40] ;  /* 0x0000400012197984 */ /* 0x000e680000000800 */
[----:B------:R-:W2:Y:S04]  /*0d20*/  LDS R27, [R18+0x80] ;  /* 0x00008000121b7984 */ /* 0x000ea80000000800 */
[----:B------:R-:W3:Y:S04]  /*0d30*/  LDS R24, [R18+0xc0] ;  /* 0x0000c00012187984 */ /* 0x000ee80000000800 */
[----:B------:R-:W4:Y:S04]  /*0d40*/  LDS R23, [R18+0x100] ;  /* 0x0001000012177984 */ /* 0x000f280000000800 */
[----:B------:R-:W5:Y:S01]  /*0d50*/  LDS R26, [R18+0x140] ;  /* 0x00014000121a7984 */ /* 0x000f620000000800 */
[----:B0-----:R-:W-:-:S03]  /*0d60*/  FFMA R4, R4, R22, R21 ;  /* 0x0000001604047223 */ /* 0x001fc60000000015 */
[----:B------:R-:W-:Y:S01]  /*0d70*/  LDS R22, [R18+0x1c0] ;  /* 0x0001c00012167984 */ /* 0x000fe20000000800 */
[----:B-1----:R-:W-:-:S03]  /*0d80*/  FFMA R21, R25, R5, R4 ;  /* 0x0000000519157223 */ /* 0x002fc60000000004 */
[----:B------:R-:W-:Y:S01]  /*0d90*/  LDS R25, [R18+0x180] ;  /* 0x0001800012197984 */ /* 0x000fe20000000800 */
[----:B--2---:R-:W-:-:S03]  /*0da0*/  FFMA R21, R6, R27, R21 ;  /* 0x0000001b06157223 */ /* 0x004fc60000000015 */
[----:B------:R-:W0:Y:S01]  /*0db0*/  LDS.64 R4, [R20+0x18] ;  /* 0x0000180014047984 */ /* 0x000e220000000a00 */
[----:B---3--:R-:W-:-:S03]  /*0dc0*/  FFMA R27, R24, R7, R21 ;  /* 0x00000007181b7223 */ /* 0x008fc60000000015 */
[----:B------:R-:W-:Y:S01]  /*0dd0*/  LDS R21, [R18+0x200] ;  /* 0x0002000012157984 */ /* 0x000fe20000000800 */
[----:B----4-:R-:W-:-:S03]  /*0de0*/  FFMA R23, R2, R23, R27 ;  /* 0x0000001702177223 */ /* 0x010fc6000000001b */
[----:B------:R-:W1:Y:S01]  /*0df0*/  LDS.64 R6, [R20+0x20] ;  /* 0x0000200014067984 */ /* 0x000e620000000a00 */
[----:B-----5:R-:W-:-:S03]  /*0e00*/  FFMA R3, R26, R3, R23 ;  /* 0x000000031a037223 */ /* 0x020fc60000000017 */
[----:B------:R-:W2:Y:S04]  /*0e10*/  LDS R24, [R18+0x240] ;  /* 0x0002400012187984 */ /* 0x000ea80000000800 */
[----:B------:R-:W-:Y:S04]  /*0e20*/  LDS R23, [R18+0x280] ;  /* 0x0002800012177984 */ /* 0x000fe80000000800 */
[----:B------:R-:W-:Y:S01]  /*0e30*/  LDS R26, [R18+0x340] ;  /* 0x00034000121a7984 */ /* 0x000fe20000000800 */
[----:B0-----:R-:W-:-:S03]  /*0e40*/  FFMA R25, R4, R25, R3 ;  /* 0x0000001904197223 */ /* 0x001fc60000000003 */
[----:B------:R-:W0:Y:S01]  /*0e50*/  LDS.64 R2, [R20+0x28] ;  /* 0x0000280014027984 */ /* 0x000e220000000a00 */
[----:B------:R-:W-:-:S03]  /*0e60*/  FFMA R5, R22, R5, R25 ;  /* 0x0000000516057223 */ /* 0x000fc60000000019 */
[----:B------:R-:W3:Y:S01]  /*0e70*/  LDS R22, [R18+0x2c0] ;  /* 0x0002c00012167984 */ /* 0x000ee20000000800 */
[----:B-1----:R-:W-:-:S03]  /*0e80*/  FFMA R25, R6, R21, R5 ;  /* 0x0000001506197223 */ /* 0x002fc60000000005 */
[----:B------:R-:W-:Y:S01]  /*0e90*/  LDS.64 R4, [R20+0x30] ;  /* 0x0000300014047984 */ /* 0x000fe20000000a00 */
[----:B--2---:R-:W-:-:S03]  /*0ea0*/  FFMA R27, R24, R7, R25 ;  /* 0x00000007181b7223 */ /* 0x004fc60000000019 */
[----:B------:R-:W1:Y:S04]  /*0eb0*/  LDS R21, [R18+0x300] ;  /* 0x0003000012157984 */ /* 0x000e680000000800 */
[----:B------:R-:W-:Y:S04]  /*0ec0*/  LDS.64 R6, [R20+0x38] ;  /* 0x0000380014067984 */ /* 0x000fe80000000a00 */
[----:B------:R-:W2:Y:S04]  /*0ed0*/  LDS R25, [R18+0x380] ;  /* 0x0003800012197984 */ /* 0x000ea80000000800 */
[----:B------:R-:W4:Y:S01]  /*0ee0*/  LDS R24, [R18+0x3c0] ;  /* 0x0003c00012187984 */ /* 0x000f220000000800 */
[----:B0-----:R-:W-:-:S04]  /*0ef0*/  FFMA R23, R2, R23, R27 ;  /* 0x0000001702177223 */ /* 0x001fc8000000001b */
[----:B---3--:R-:W-:Y:S01]  /*0f00*/  FFMA R3, R22, R3, R23 ;  /* 0x0000000316037223 */ /* 0x008fe20000000017 */
[----:B------:R-:W-:Y:S01]  /*0f10*/  VIADD R22, R19, 0x2 ;  /* 0x0000000213167836 */ /* 0x000fe20000000000 */
[----:B------:R-:W-:Y:S04]  /*0f20*/  BAR.SYNC.DEFER_BLOCKING 0x0 ;  /* 0x0000000000007b1d */ /* 0x000fe80000010000 */
[----:B------:R-:W-:Y:S01]  /*0f30*/  ISETP.GE.AND P0, PT, R22, UR5, PT ;  /* 0x0000000516007c0c */ /* 0x000fe2000bf06270 */
[----:B-1----:R-:W-:-:S04]  /*0f40*/  FFMA R3, R4, R21, R3 ;  /* 0x0000001504037223 */ /* 0x002fc80000000003 */
[----:B------:R-:W-:-:S04]  /*0f50*/  FFMA R3, R26, R5, R3 ;  /* 0x000000051a037223 */ /* 0x000fc80000000003 */
[----:B--2---:R-:W-:-:S04]  /*0f60*/  FFMA R3, R6, R25, R3 ;  /* 0x0000001906037223 */ /* 0x004fc80000000003 */
[----:B----4-:R-:W-:Y:S01]  /*0f70*/  FFMA R21, R24, R7, R3 ;  /* 0x0000000718157223 */ /* 0x010fe20000000003 */
[----:B------:R-:W-:Y:S06]  /*0f80*/  @P0 BRA `(.L_x_19) ;  /* 0x0000000400500947 */ /* 0x000fec0003800000 */
[----:B------:R-:W-:-:S04]  /*0f90*/  LOP3.LUT R2, R12, 0xff, RZ, 0xc0, !PT ;  /* 0x000000ff0c027812 */ /* 0x000fc800078ec0ff */
[----:B------:R-:W-:Y:S02]  /*0fa0*/  R2UR UR6, R2 ;  /* 0x00000000020672ca */ /* 0x000fe400000e0000 */
[----:B------:R-:W-:-:S11]  /*0fb0*/  CS2R R2, SR_GLOBALTIMERLO ;  /* 0x0000000000027805 */ /* 0x000fd60000015200 */
[----:B------:R-:W-:Y:S01]  /*0fc0*/  ULEA UR6, UR6, UR4, 0x4 ;  /* 0x0000000406067291 */ /* 0x000fe2000f8e20ff */
[----:B------:R-:W-:-:S04]  /*0fd0*/  LOP3.LUT R4, R8, 0x1, RZ, 0xc0, !PT ;  /* 0x0000000108047812 */ /* 0x000fc800078ec0ff */
[----:B------:R-:W-:-:S04]  /*0fe0*/  SHF.L.U32 R5, R4, 0x1f, RZ ;  /* 0x0000001f04057819 */ /* 0x000fc800000006ff */
[----:B------:R-:W0:Y:S02]  /*0ff0*/  SYNCS.PHASECHK.TRANS64.TRYWAIT P0, [UR6+0x8], R5 ;  /* 0x00000805ff0075a7 */ /* 0x000e240008001106 */
[----:B0-----:R-:W-:Y:S05]  /*1000*/  @P0 BRA `(.L_x_20) ;  /* 0x0000000000600947 */ /* 0x001fea0003800000 */
[----:B------:R-:W-:Y:S01]  /*1010*/  SHF.L.U32 R6, R4, 0x1f, RZ ;  /* 0x0000001f04067819 */ /* 0x000fe200000006ff */
[----:B------:R-:W-:-:S06]  /*1020*/  UMOV UR4, URZ ;  /* 0x000000ff00047c82 */ /* 0x000fcc0008000000 */
.L_x_23:
        /* <DEDUP_REMOVED lines=11> */
.L_x_22:
        /* <DEDUP_REMOVED lines=9> */
.L_x_21:
[----:B------:R-:W0:Y:S02]  /*1170*/  SYNCS.PHASECHK.TRANS64.TRYWAIT P0, [UR6+0x8], R6 ;  /* 0x00000806ff0075a7 */ /* 0x000e240008001106 */
[----:B0-----:R-:W-:Y:S05]  /*1180*/  @!P0 BRA `(.L_x_23) ;  /* 0xfffffffc00a88947 */ /* 0x001fea000383ffff */
.L_x_20:
[----:B------:R-:W0:Y:S01]  /*1190*/  LDCU UR4, c[0x0][0x398] ;  /* 0x00007300ff0477ac */ /* 0x000e220008000800 */
[----:B------:R-:W-:Y:S01]  /*11a0*/  IMAD R4, R22, 0x10, R16 ;  /* 0x0000001016047824 */ /* 0x000fe200078e0210 */
[----:B------:R-:W-:Y:S04]  /*11b0*/  BSSY.RECONVERGENT B0, `(.L_x_24) ;  /* 0x0000011000007945 */ /* 0x000fe80003800200 */
[----:B------:R-:W-:-:S04]  /*11c0*/  VIMNMX R2, PT, PT, R15, R4, !PT ;  /* 0x000000040f027248 */ /* 0x000fc80007fe0100 */
[----:B0-----:R-:W-:-:S13]  /*11d0*/  ISETP.GE.AND P0, PT, R2, UR4, PT ;  /* 0x0000000402007c0c */ /* 0x001fda000bf06270 */
[----:B------:R-:W-:Y:S05]  /*11e0*/  @P0 BRA `(.L_x_25) ;  /* 0x00000000002c0947 */ /* 0x000fea0003800000 */
[----:B------:R-:W-:-:S13]  /*11f0*/  ISETP.NE.AND P0, PT, R14, RZ, PT ;  /* 0x000000ff0e00720c */ /* 0x000fda0003f05270 */
[----:B------:R-:W-:Y:S05]  /*1200*/  @P0 BRA `(.L_x_26) ;  /* 0x00000000002c0947 */ /* 0x000fea0003800000 */
[----:B------:R-:W0:Y:S01]  /*1210*/  LDC.64 R2, c[0x0][0x380] ;  /* 0x0000e000ff027b82 */ /* 0x000e220000000a00 */
[----:B------:R-:W-:Y:S02]  /*1220*/  IMAD R5, R15, UR4, R4 ;  /* 0x000000040f057c24 */ /* 0x000fe4000f8e0204 */
[----:B------:R-:W-:Y:S02]  /*1230*/  IMAD R7, R0, 0x400, R9 ;  /* 0x0000040000077824 */ /* 0x000fe400078e0209 */
[----:B0-----:R-:W-:-:S05]  /*1240*/  IMAD.WIDE R2, R5, 0x4, R2 ;  /* 0x0000000405027825 */ /* 0x001fca00078e0202 */
[----:B------:R-:W-:Y:S01]  /*1250*/  @!PT LDS RZ, [RZ] ;  /* 0x00000000fffff984 */ /* 0x000fe20000000800 */
[----:B------:R-:W-:Y:S01]  /*1260*/  @!PT LDS RZ, [RZ] ;  /* 0x00000000fffff984 */ /* 0x000fe20000000800 */
[----:B------:R-:W-:Y:S01]  /*1270*/  @!PT LDS RZ, [RZ] ;  /* 0x00000000fffff984 */ /* 0x000fe20000000800 */
[----:B------:R1:W-:Y:S01]  /*1280*/  LDGSTS.E [R7], desc[UR10][R2.64] ;  /* 0x0000000002077fae */ /* 0x0003e2000b9a100a */
[----:B------:R-:W-:Y:S05]  /*1290*/  BRA `(.L_x_26) ;  /* 0x0000000000087947 */ /* 0x000fea0003800000 */
.L_x_25:
[----:B------:R-:W-:-:S05]  /*12a0*/  IMAD R2, R0, 0x400, R9 ;  /* 0x0000040000027824 */ /* 0x000fca00078e0209 */
[----:B------:R0:W-:Y:S02]  /*12b0*/  STS [R2], RZ ;  /* 0x000000ff02007388 */ /* 0x0001e40000000800 */
.L_x_26:
[----:B------:R-:W-:Y:S05]  /*12c0*/  BSYNC.RECONVERGENT B0 ;  /* 0x0000000000007941 */ /* 0x000fea0003800200 */
.L_x_24:
[----:B------:R-:W-:Y:S01]  /*12d0*/  IMAD R5, R22, 0x10, R17 ;  /* 0x0000001016057824 */ /* 0x000fe200078e0211 */
[----:B------:R-:W-:Y:S04]  /*12e0*/  BSSY.RECONVERGENT B0, `(.L_x_27) ;  /* 0x0000011000007945 */ /* 0x000fe80003800200 */
[----:B01----:R-:W-:-:S04]  /*12f0*/  VIMNMX R2, PT, PT, R10, R5, !PT ;  /* 0x000000050a027248 */ /* 0x003fc80007fe0100 */
[----:B------:R-:W-:-:S13]  /*1300*/  ISETP.GE.AND P0, PT, R2, UR4, PT ;  /* 0x0000000402007c0c */ /* 0x000fda000bf06270 */
        /* <DEDUP_REMOVED lines=12> */
.L_x_28:
[----:B------:R-:W-:-:S05]  /*13d0*/  IMAD R0, R0, 0x400, R11 ;  /* 0x0000040000007824 */ /* 0x000fca00078e020b */
[----:B------:R1:W-:Y:S02]  /*13e0*/  STS [R0], RZ ;  /* 0x000000ff00007388 */ /* 0x0003e40000000800 */
.L_x_29:
[----:B------:R-:W-:Y:S05]  /*13f0*/  BSYNC.RECONVERGENT B0 ;  /* 0x0000000000007941 */ /* 0x000fea0003800200 */
.L_x_27:
[----:B------:R-:W-:Y:S01]  /*1400*/  NOP ;  /* 0x0000000000007918 */ /* 0x000fe20000000000 */
[----:B------:R-:W-:Y:S01]  /*1410*/  SYNCS.ARRIVE.TRANS64.RED.A0T1 RZ, [UR6], RZ ;  /* 0x000000ffffff79a7 */ /* 0x000fe20008200406 */
[----:B------:R-:W-:Y:S01]  /*1420*/  VIADD R12, R12, 0x1 ;  /* 0x000000010c0c7836 */ /* 0x000fe20000000000 */
[----:B------:R-:W-:Y:S01]  /*1430*/  ARRIVES.LDGSTSBAR.64.TRANSCNT [UR6] ;  /* 0x00000000ff0079b0 */ /* 0x000fe20008002a06 */
[----:B------:R-:W-:Y:S01]  /*1440*/  NOP ;  /* 0x0000000000007918 */ /* 0x000fe20000000000 */
[----:B------:R-:W-:Y:S02]  /*1450*/  SYNCS.ARRIVE.TRANS64.A1T0 RZ, [UR6], RZ ;  /* 0x000000ffffff79a7 */ /* 0x000fe40008100006 */
[----:B-1----:R-:W-:Y:S01]  /*1460*/  LOP3.LUT R0, R12, 0xff, RZ, 0xc0, !PT ;  /* 0x000000ff0c007812 */ /* 0x002fe200078ec0ff */
[----:B------:R-:W-:Y:S03]  /*1470*/  BAR.SYNC.DEFER_BLOCKING 0x0 ;  /* 0x0000000000007b1d */ /* 0x000fe60000010000 */
[----:B------:R-:W-:-:S04]  /*1480*/  ISETP.NE.AND P0, PT, R0, 0x2, PT ;  /* 0x000000020000780c */ /* 0x000fc80003f05270 */
[----:B0-----:R-:W-:Y:S02]  /*1490*/  SEL R3, RZ, 0x1, P0 ;  /* 0x00000001ff037807 */ /* 0x001fe40000000000 */
[----:B------:R-:W-:Y:S02]  /*14a0*/  SEL R12, R12, RZ, P0 ;  /* 0x000000ff0c0c7207 */ /* 0x000fe40000000000 */
[----:B------:R-:W-:-:S04]  /*14b0*/  LOP3.LUT R3, R8, R3, RZ, 0x3c, !PT ;  /* 0x0000000308037212 */ /* 0x000fc800078e3cff */
[----:B------:R-:W-:-:S07]  /*14c0*/  PRMT R8, R3, 0x7610, R8 ;  /* 0x0000761003087816 */ /* 0x000fce0000000008 */
.L_x_19:
[----:B------:R-:W-:-:S05]  /*14d0*/  VIADD R19, R19, 0x1 ;  /* 0x0000000113137836 */ /* 0x000fca0000000000 */
[----:B------:R-:W-:-:S13]  /*14e0*/  ISETP.NE.AND P0, PT, R19, UR8, PT ;  /* 0x0000000813007c0c */ /* 0x000fda000bf05270 */
[----:B------:R-:W-:Y:S05]  /*14f0*/  @P0 BRA `(.L_x_30) ;  /* 0xfffffff4004c0947 */ /* 0x000fea000383ffff */
.L_x_14:
[----:B------:R-:W0:Y:S01]  /*1500*/  S2R R3, SR_CgaCtaId ;  /* 0x0000000000037919 */ /* 0x000e220000008800 */
[----:B------:R-:W-:Y:S01]  /*1510*/  MOV R0, 0x400 ;  /* 0x0000040000007802 */ /* 0x000fe20000000f00 */
[----:B------:R-:W1:Y:S01]  /*1520*/  LDCU UR4, c[0x0][0x398] ;  /* 0x00007300ff0477ac */ /* 0x000e620008000800 */
[----:B------:R-:W-:Y:S01]  /*1530*/  VOTE.ANY R9, PT, PT ;  /* 0x0000000000097806 */ /* 0x000fe200038e0100 */
[----:B------:R-:W2:Y:S01]  /*1540*/  S2R R5, SR_SWINHI ;  /* 0x0000000000057919 */ /* 0x000ea20000002f00 */
[----:B------:R-:W3:Y:S01]  /*1550*/  S2R R11, SR_LANEID ;  /* 0x00000000000b7919 */ /* 0x000ee20000000000 */
[----:B0-----:R-:W-:Y:S02]  /*1560*/  LEA R8, R3, R0, 0x18 ;  /* 0x0000000003087211 */ /* 0x001fe400078ec0ff */
[----:B------:R-:W-:Y:S02]  /*1570*/  VIMNMX R0, PT, PT, R15, R10, !PT ;  /* 0x0000000a0f007248 */ /* 0x000fe40007fe0100 */
[----:B------:R-:W-:-:S02]  /*1580*/  MOV R2, R8 ;  /* 0x0000000800027202 */ /* 0x000fc40000000f00 */
[----:B--2---:R-:W-:Y:S02]  /*1590*/  MOV R3, R5 ;  /* 0x0000000500037202 */ /* 0x004fe40000000f00 */
[----:B------:R-:W-:-:S05]  /*15a0*/  IADD3 R6, P0, PT, R2, 0x20, RZ ;  /* 0x0000002002067810 */ /* 0x000fca0007f1e0ff */
[----:B------:R-:W-:Y:S01]  /*15b0*/  IMAD.X R7, RZ, RZ, R3, P0 ;  /* 0x000000ffff077224 */ /* 0x000fe200000e0603 */
[----:B-1----:R-:W-:-:S03]  /*15c0*/  ISETP.GE.AND P0, PT, R0, UR4, PT ;  /* 0x0000000400007c0c */ /* 0x002fc6000bf06270 */
[----:B------:R-:W0:Y:S10]  /*15d0*/  MATCH.ANY.U64 R6, R6 ;  /* 0x00000000060673a1 */ /* 0x000e3400000e8200 */
[----:B------:R-:W1:Y:S01]  /*15e0*/  @!P0 LDC.64 R4, c[0x0][0x390] ;  /* 0x0000e400ff048b82 */ /* 0x000e620000000a00 */
[----:B------:R-:W-:Y:S01]  /*15f0*/  @!P0 IMAD R15, R15, UR4, R10 ;  /* 0x000000040f0f8c24 */ /* 0x000fe2000f8e020a */
[----:B0-----:R-:W0:Y:S03]  /*1600*/  BREV R0, R6 ;  /* 0x0000000600007301 */ /* 0x001e260000000000 */
[----:B-1----:R-:W-:-:S05]  /*1610*/  @!P0 IMAD.WIDE.U32 R4, R15, 0x4, R4 ;  /* 0x000000040f048825 */ /* 0x002fca00078e0004 */
[----:B0-----:R-:W3:Y:S01]  /*1620*/  FLO.U32.SH R0, R0 ;  /* 0x0000000000007300 */ /* 0x001ee200000e0400 */
[----:B------:R0:W-:Y:S01]  /*1630*/  @!P0 STG.E desc[UR10][R4.64], R21 ;  /* 0x0000001504008986 */ /* 0x0001e2000c10190a */
[----:B---3--:R-:W-:-:S13]  /*1640*/  ISETP.NE.AND P1, PT, R11, R0, PT ;  /* 0x000000000b00720c */ /* 0x008fda0003f25270 */
[----:B0-----:R-:W-:Y:S05]  /*1650*/  @P1 EXIT ;  /* 0x000000000000194d */ /* 0x001fea0003800000 */
[----:B------:R-:W0:Y:S02]  /*1660*/  POPC R6, R6 ;  /* 0x0000000600067309 */ /* 0x000e240000000000 */
[----:B0-----:R-:W-:Y:S01]  /*1670*/  IMAD.MOV R5, RZ, RZ, -R6 ;  /* 0x000000ffff057224 */ /* 0x001fe200078e0a06 */
[----:B------:R-:W-:Y:S01]  /*1680*/  @!PT LDS RZ, [RZ] ;  /* 0x00000000fffff984 */ /* 0x000fe20000000800 */
[----:B------:R-:W-:Y:S01]  /*1690*/  @!PT LDS RZ, [RZ] ;  /* 0x00000000fffff984 */ /* 0x000fe20000000800 */
[----:B------:R-:W-:Y:S01]  /*16a0*/  @!PT LDS RZ, [RZ] ;  /* 0x00000000fffff984 */ /* 0x000fe20000000800 */
[----:B------:R-:W-:Y:S01]  /*16b0*/  @!PT LDS RZ, [RZ] ;  /* 0x00000000fffff984 */ /* 0x000fe20000000800 */
[----:B------:R0:W-:Y:S06]  /*16c0*/  MEMBAR.SC.CTA ;  /* 0x0000000000007992 */ /* 0x0001ec0000000000 */
[----:B0-----:R-:W2:Y:S02]  /*16d0*/  ATOM.E.ADD.STRONG.SM PT, R3, desc[UR10][R2.64+0x20], R5 ;  /* 0x800020050203798a */ /* 0x001ea400081eb10a */
[----:B--2---:R-:W-:Y:S01]  /*16e0*/  NOP ;  /* 0x0000000000007918 */ /* 0x004fe20000000000 */
[----:B------:R-:W-:-:S13]  /*16f0*/  ISETP.NE.AND P0, PT, R3, R6, PT ;  /* 0x000000060300720c */ /* 0x000fda0003f05270 */
[----:B------:R-:W-:Y:S05]  /*1700*/  @P0 EXIT ;  /* 0x000000000000094d */ /* 0x000fea0003800000 */
[----:B------:R-:W0:Y:S02]  /*1710*/  SYNCS.CCTL.IV [R8+URZ] ;  /* 0x00000000080079b1 */ /* 0x000e2400080000ff */
[----:B0-----:R-:W0:Y:S02]  /*1720*/  SYNCS.CCTL.IV [R8+URZ+0x8] ;  /* 0x00000800080079b1 */ /* 0x001e2400080000ff */
[----:B0-----:R-:W0:Y:S02]  /*1730*/  SYNCS.CCTL.IV [R8+URZ+0x10] ;  /* 0x00001000080079b1 */ /* 0x001e2400080000ff */
[----:B0-----:R-:W-:Y:S01]  /*1740*/  SYNCS.CCTL.IV [R8+URZ+0x18] ;  /* 0x00001800080079b1 */ /* 0x001fe200080000ff */
[----:B------:R-:W-:Y:S05]  /*1750*/  EXIT ;  /* 0x000000000000794d */ /* 0x000fea0003800000 */
.L_x_31:
[----:B------:R-:W-:-:S00]  /*1760*/  BRA `(.L_x_31) ;  /* 0xfffffffc00fc7947 */ /* 0x000fc0000383ffff */
[----:B------:R-:W-:-:S00]  /*1770*/  NOP ;  /* 0x0000000000007918 */ /* 0x000fc00000000000 */
        /* <DEDUP_REMOVED lines=8> */
.L_x_43:


//--------------------- .text._Z10gemm_tiledILi32EEvPfS0_S0_i --------------------------
	.section	.text._Z10gemm_tiledILi32EEvPfS0_S0_i,"ax",@progbits
	.align	128
        .global         _Z10gemm_tiledILi32EEvPfS0_S0_i
        .type           _Z10gemm_tiledILi32EEvPfS0_S0_i,@function
        .size           _Z10gemm_tiledILi32EEvPfS0_S0_i,(.L_x_44 - _Z10gemm_tiledILi32EEvPfS0_S0_i)
        .other          _Z10gemm_tiledILi32EEvPfS0_S0_i,@"STO_CUDA_ENTRY STV_DEFAULT"
_Z10gemm_tiledILi32EEvPfS0_S0_i:
.text._Z10gemm_tiledILi32EEvPfS0_S0_i:
[----:B------:R-:W-:Y:S01]  /*0000*/  LDC R1, c[0x0][0x37c] ;  /* 0x0000df00ff017b82 */ /* 0x000fe20000000800 */
[----:B------:R-:W0:Y:S01]  /*0010*/  LDCU UR4, c[0x0][0x398] ;  /* 0x00007300ff0477ac */ /* 0x000e220008000800 */
[----:B------:R-:W1:Y:S01]  /*0020*/  S2R R18, SR_CTAID.Y ;  /* 0x0000000000127919 */ /* 0x000e620000002600 */
[----:B------:R-:W-:Y:S01]  /*0030*/  HFMA2 R27, -RZ, RZ, 0, 0 ;  /* 0x00000000ff1b7431 */ /* 0x000fe200000001ff */
[----:B------:R-:W2:Y:S01]  /*0040*/  LDCU.64 UR8, c[0x0][0x358] ;  /* 0x00006b00ff0877ac */ /* 0x000ea20008000a00 */
[----:B------:R-:W1:Y:S01]  /*0050*/  S2R R19, SR_TID.Y ;  /* 0x0000000000137919 */ /* 0x000e620000002200 */
[----:B------:R-:W3:Y:S01]  /*0060*/  S2R R4, SR_CTAID.X ;  /* 0x0000000000047919 */ /* 0x000ee20000002500 */
[----:B------:R-:W3:Y:S01]  /*0070*/  S2R R21, SR_TID.X ;  /* 0x0000000000157919 */ /* 0x000ee20000002100 */
[----:B0-----:R-:W-:-:S04]  /*0080*/  MOV R6, UR4 ;  /* 0x0000000400067c02 */ /* 0x001fc80008000f00 */
[----:B------:R-:W-:Y:S02]  /*0090*/  ISETP.GE.AND P0, PT, R6, 0x1, PT ;  /* 0x000000010600780c */ /* 0x000fe40003f06270 */
[----:B-1----:R-:W-:Y:S02]  /*00a0*/  LEA R18, R18, R19, 0x5 ;  /* 0x0000001312127211 */ /* 0x002fe400078e28ff */
[----:B---3--:R-:W-:-:S09]  /*00b0*/  LEA R23, R4, R21, 0x5 ;  /* 0x0000001504177211 */ /* 0x008fd200078e28ff */
[----:B--2---:R-:W-:Y:S05]  /*00c0*/  @!P0 BRA `(.L_x_32) ;  /* 0x0000000400c48947 */ /* 0x004fea0003800000 */
[----:B------:R-:W0:Y:S01]  /*00d0*/  S2UR UR6, SR_CgaCtaId ;  /* 0x00000000000679c3 */ /* 0x000e220000008800 */
[----:B------:R-:W-:Y:S01]  /*00e0*/  UMOV UR4, 0x400 ;  /* 0x0000040000047882 */ /* 0x000fe20000000000 */
[----:B------:R-:W-:Y:S01]  /*00f0*/  IADD3 R2, PT, PT, R6, 0x1f, RZ ;  /* 0x0000001f06027810 */ /* 0x000fe20007ffe0ff */
[----:B------:R-:W-:Y:S01]  /*0100*/  UIADD3 UR5, UPT, UPT, UR4, 0x1000, URZ ;  /* 0x0000100004057890 */ /* 0x000fe2000fffe0ff */
[-CC-:B------:R-:W-:Y:S01]  /*0110*/  IMAD R17, R19, R6.reuse, R21.reuse ;  /* 0x0000000613117224 */ /* 0x180fe200078e0215 */
[----:B------:R-:W-:Y:S01]  /*0120*/  MOV R27, RZ ;  /* 0x000000ff001b7202 */ /* 0x000fe20000000f00 */
[----:B------:R-:W-:Y:S01]  /*0130*/  IMAD R7, R18, R6, R21 ;  /* 0x0000000612077224 */ /* 0x000fe200078e0215 */
[----:B------:R-:W-:Y:S01]  /*0140*/  SHF.R.U32.HI R2, RZ, 0x5, R2 ;  /* 0x00000005ff027819 */ /* 0x000fe20000011602 */
[----:B------:R-:W1:Y:S01]  /*0150*/  LDC R0, c[0x0][0x398] ;  /* 0x0000e600ff007b82 */ /* 0x000e620000000800 */
[----:B------:R-:W-:Y:S02]  /*0160*/  LEA R17, R4, R17, 0x5 ;  /* 0x0000001104117211 */ /* 0x000fe400078e28ff */
[----:B------:R-:W-:-:S05]  /*0170*/  IADD3 R16, PT, PT, -R2, RZ, RZ ;  /* 0x000000ff02107210 */ /* 0x000fca0007ffe1ff */
[----:B------:R-:W2:Y:S01]  /*0180*/  LDC.64 R24, c[0x0][0x380] ;  /* 0x0000e000ff187b82 */ /* 0x000ea20000000a00 */
[----:B0-----:R-:W-:Y:S02]  /*0190*/  ULEA UR4, UR6, UR4, 0x18 ;  /* 0x0000000406047291 */ /* 0x001fe4000f8ec0ff */
[----:B------:R-:W-:-:S04]  /*01a0*/  ULEA UR5, UR6, UR5, 0x18 ;  /* 0x0000000506057291 */ /* 0x000fc8000f8ec0ff */
[----:B------:R-:W-:Y:S02]  /*01b0*/  LEA R5, R19, UR4, 0x7 ;  /* 0x0000000413057c11 */ /* 0x000fe4000f8e38ff */
[C---:B------:R-:W-:Y:S02]  /*01c0*/  LEA R3, R21.reuse, UR5, 0x2 ;  /* 0x0000000515037c11 */ /* 0x040fe4000f8e10ff */
[----:B------:R-:W-:Y:S02]  /*01d0*/  LEA R4, R21, R5, 0x2 ;  /* 0x0000000515047211 */ /* 0x000fe400078e10ff */
[----:B------:R-:W-:-:S07]  /*01e0*/  LEA R2, R19, R3, 0x7 ;  /* 0x0000000313027211 */ /* 0x000fce00078e38ff */
.L_x_33:
[----:B-1----:R-:W-:Y:S01]  /*01f0*/  MOV R6, R0 ;  /* 0x0000000000067202 */ /* 0x002fe20000000f00 */
[----:B------:R-:W-:Y:S01]  /*0200*/  HFMA2 R20, -RZ, RZ, 0, 0 ;  /* 0x00000000ff147431 */ /* 0x000fe200000001ff */
[----:B------:R-:W-:Y:S01]  /*0210*/  MOV R22, RZ ;  /* 0x000000ff00167202 */ /* 0x000fe20000000f00 */
[----:B--2---:R-:W-:Y:S01]  /*0220*/  IMAD.WIDE R8, R7, 0x4, R24 ;  /* 0x0000000407087825 */ /* 0x004fe200078e0218 */
[-C--:B------:R-:W-:Y:S02]  /*0230*/  ISETP.GE.U32.AND P0, PT, R23, R6.reuse, PT ;  /* 0x000000061700720c */ /* 0x080fe40003f06070 */
[-C--:B------:R-:W-:Y:S02]  /*0240*/  ISETP.GE.AND P1, PT, R21, R6.reuse, PT ;  /* 0x000000061500720c */ /* 0x080fe40003f26270 */
[-C--:B------:R-:W-:Y:S02]  /*0250*/  ISETP.GE.OR P0, PT, R19, R6.reuse, P0 ;  /* 0x000000061300720c */ /* 0x080fe40000706670 */
[----:B------:R-:W-:-:S11]  /*0260*/  ISETP.GE.U32.OR P1, PT, R18, R6, P1 ;  /* 0x000000061200720c */ /* 0x000fd60000f26470 */
[----:B------:R-:W0:Y:S02]  /*0270*/  @!P0 LDC.64 R10, c[0x0][0x388] ;  /* 0x0000e200ff0a8b82 */ /* 0x000e240000000a00 */
[----:B------:R-:W2:Y:S01]  /*0280*/  @!P1 LDG.E R20, desc[UR8][R8.64] ;  /* 0x0000000808149981 */ /* 0x000ea2000c1e1900 */
[----:B0-----:R-:W-:-:S05]  /*0290*/  @!P0 IMAD.WIDE.U32 R10, R17, 0x4, R10 ;  /* 0x00000004110a8825 */ /* 0x001fca00078e000a */
[----:B------:R-:W3:Y:S04]  /*02a0*/  @!P0 LDG.E R22, desc[UR8][R10.64] ;  /* 0x000000080a168981 */ /* 0x000ee8000c1e1900 */
[----:B--2---:R-:W-:Y:S04]  /*02b0*/  STS [R4], R20 ;  /* 0x0000001404007388 */ /* 0x004fe80000000800 */
[----:B---3--:R-:W-:Y:S01]  /*02c0*/  STS [R2], R22 ;  /* 0x0000001602007388 */ /* 0x008fe20000000800 */
[----:B------:R-:W-:Y:S06]  /*02d0*/  BAR.SYNC.DEFER_BLOCKING 0x0 ;  /* 0x0000000000007b1d */ /* 0x000fec0000010000 */
[----:B------:R-:W-:Y:S04]  /*02e0*/  LDS R26, [R3] ;  /* 0x00000000031a7984 */ /* 0x000fe80000000800 */
[----:B------:R-:W0:Y:S04]  /*02f0*/  LDS.128 R12, [R5] ;  /* 0x00000000050c7984 */ /* 0x000e280000000c00 */
[----:B------:R-:W1:Y:S04]  /*0300*/  LDS R28, [R3+0x80] ;  /* 0x00008000031c7984 */ /* 0x000e680000000800 */
[----:B------:R-:W2:Y:S04]  /*0310*/  LDS R29, [R3+0x100] ;  /* 0x00010000031d7984 */ /* 0x000ea80000000800 */
[----:B------:R-:W-:Y:S04]  /*0320*/  LDS.128 R8, [R5+0x10] ;  /* 0x0000100005087984 */ /* 0x000fe80000000c00 */
[----:B------:R-:W-:Y:S01]  /*0330*/  LDS R20, [R3+0x280] ;  /* 0x0002800003147984 */ /* 0x000fe20000000800 */
[----:B0-----:R-:W-:-:S03]  /*0340*/  FFMA R26, R12, R26, R27 ;  /* 0x0000001a0c1a7223 */ /* 0x001fc6000000001b */
[----:B------:R-:W0:Y:S01]  /*0350*/  LDS R12, [R3+0x180] ;  /* 0x00018000030c7984 */ /* 0x000e220000000800 */
[----:B-1----:R-:W-:-:S03]  /*0360*/  FFMA R26, R28, R13, R26 ;  /* 0x0000000d1c1a7223 */ /* 0x002fc6000000001a */
[----:B------:R-:W1:Y:S01]  /*0370*/  LDS R13, [R3+0x200] ;  /* 0x00020000030d7984 */ /* 0x000e620000000800 */
[----:B--2---:R-:W-:-:S03]  /*0380*/  FFMA R29, R29, R14, R26 ;  /* 0x0000000e1d1d7223 */ /* 0x004fc6000000001a */
[----:B------:R-:W2:Y:S04]  /*0390*/  LDS R27, [R3+0x300] ;  /* 0x00030000031b7984 */ /* 0x000ea80000000800 */
[----:B------:R-:W-:Y:S01]  /*03a0*/  LDS R26, [R3+0x400] ;  /* 0x00040000031a7984 */ /* 0x000fe20000000800 */
[----:B0-----:R-:W-:-:S03]  /*03b0*/  FFMA R15, R12, R15, R29 ;  /* 0x0000000f0c0f7223 */ /* 0x001fc6000000001d */
[----:B------:R-:W-:Y:S01]  /*03c0*/  LDS R29, [R3+0xe80] ;  /* 0x000e8000031d7984 */ /* 0x000fe20000000800 */
[----:B-1----:R-:W-:-:S03]  /*03d0*/  FFMA R13, R8, R13, R15 ;  /* 0x0000000d080d7223 */ /* 0x002fc6000000000f */
[----:B------:R-:W0:Y:S01]  /*03e0*/  LDS R8, [R3+0x380] ;  /* 0x0003800003087984 */ /* 0x000e220000000800 */
[----:B------:R-:W-:-:S03]  /*03f0*/  FFMA R22, R20, R9, R13 ;  /* 0x0000000914167223 */ /* 0x000fc6000000000d */
[----:B------:R-:W1:Y:S04]  /*0400*/  LDS.128 R12, [R5+0x20] ;  /* 0x00002000050c7984 */ /* 0x000e680000000c00 */
[----:B------:R-:W3:Y:S01]  /*0410*/  LDS R20, [R3+0x480] ;  /* 0x0004800003147984 */ /* 0x000ee20000000800 */
[----:B--2---:R-:W-:-:S03]  /*0420*/  FFMA R9, R27, R10, R22 ;  /* 0x0000000a1b097223 */ /* 0x004fc60000000016 */
[----:B------:R-:W2:Y:S01]  /*0430*/  LDS R27, [R3+0x500] ;  /* 0x00050000031b7984 */ /* 0x000ea20000000800 */
[----:B0-----:R-:W-:-:S04]  /*0440*/  FFMA R9, R8, R11, R9 ;  /* 0x0000000b08097223 */ /* 0x001fc80000000009 */
[----:B-1----:R-:W-:Y:S02]  /*0450*/  FFMA R9, R12, R26, R9 ;  /* 0x0000001a0c097223 */ /* 0x002fe40000000009 */
[----:B------:R-:W0:Y:S02]  /*0460*/  LDS R12, [R3+0x580] ;  /* 0x00058000030c7984 */ /* 0x000e240000000800 */
[----:B---3--:R-:W-:Y:S02]  /*0470*/  FFMA R22, R20, R13, R9 ;  /* 0x0000000d14167223 */ /* 0x008fe40000000009 */
[----:B------:R-:W-:Y:S04]  /*0480*/  LDS R26, [R3+0x600] ;  /* 0x00060000031a7984 */ /* 0x000fe80000000800 */
        /* <DEDUP_REMOVED lines=36> */
[----:B------:R-:W1:Y:S01]  /*06d0*/  LDS.128 R8, [R5+0x70] ;  /* 0x0000700005087984 */ /* 0x000e620000000c00 */
[----:B--2---:R-:W-:-:S03]  /*06e0*/  FFMA R27, R27, R14, R20 ;  /* 0x0000000e1b1b7223 */ /* 0x004fc60000000014 */
[----:B------:R-:W2:Y:S04]  /*06f0*/  LDS R20, [R3+0xf00] ;  /* 0x000f000003147984 */ /* 0x000ea80000000800 */
[----:B------:R-:W3:Y:S01]  /*0700*/  LDS R14, [R3+0xf80] ;  /* 0x000f8000030e7984 */ /* 0x000ee20000000800 */
[----:B------:R-:W-:Y:S01]  /*0710*/  IADD3 R16, PT, PT, R16, 0x1, RZ ;  /* 0x0000000110107810 */ /* 0x000fe20007ffe0ff */
[----:B------:R-:W-:Y:S03]  /*0720*/  BAR.SYNC.DEFER_BLOCKING 0x0 ;  /* 0x0000000000007b1d */ /* 0x000fe60000010000 */
[----:B------:R-:W-:Y:S02]  /*0730*/  ISETP.NE.AND P0, PT, R16, RZ, PT ;  /* 0x000000ff1000720c */ /* 0x000fe40003f05270 */
[----:B------:R-:W-:Y:S01]  /*0740*/  IADD3 R7, PT, PT, R7, 0x20, RZ ;  /* 0x0000002007077810 */ /* 0x000fe20007ffe0ff */
[----:B0-----:R-:W-:-:S04]  /*0750*/  FFMA R15, R12, R15, R27 ;  /* 0x0000000f0c0f7223 */ /* 0x001fc8000000001b */
[----:B-1----:R-:W-:-:S04]  /*0760*/  FFMA R8, R8, R13, R15 ;  /* 0x0000000d08087223 */ /* 0x002fc8000000000f */
[----:B------:R-:W-:-:S04]  /*0770*/  FFMA R9, R29, R9, R8 ;  /* 0x000000091d097223 */ /* 0x000fc80000000008 */
[----:B--2---:R-:W-:Y:S01]  /*0780*/  FFMA R9, R20, R10, R9 ;  /* 0x0000000a14097223 */ /* 0x004fe20000000009 */
[----:B------:R-:W-:Y:S02]  /*0790*/  IADD3 R21, PT, PT, R21, 0x20, RZ ;  /* 0x0000002015157810 */ /* 0x000fe40007ffe0ff */
[----:B------:R-:W-:Y:S01]  /*07a0*/  IADD3 R19, PT, PT, R19, 0x20, RZ ;  /* 0x0000002013137810 */ /* 0x000fe20007ffe0ff */
[----:B---3--:R-:W-:Y:S01]  /*07b0*/  FFMA R27, R14, R11, R9 ;  /* 0x0000000b0e1b7223 */ /* 0x008fe20000000009 */
[----:B------:R-:W-:Y:S01]  /*07c0*/  LEA R17, R6, R17, 0x5 ;  /* 0x0000001106117211 */ /* 0x000fe200078e28ff */
[----:B------:R-:W-:Y:S06]  /*07d0*/  @P0 BRA `(.L_x_33) ;  /* 0xfffffff800840947 */ /* 0x000fec000383ffff */
.L_x_32:
[----:B------:R-:W-:-:S04]  /*07e0*/  VIMNMX R3, PT, PT, R18, R23, !PT ;  /* 0x0000001712037248 */ /* 0x000fc80007fe0100 */
[----:B------:R-:W-:-:S13]  /*07f0*/  ISETP.GE.AND P0, PT, R3, R6, PT ;  /* 0x000000060300720c */ /* 0x000fda0003f06270 */
[----:B------:R-:W-:Y:S05]  /*0800*/  @P0 EXIT ;  /* 0x000000000000094d */ /* 0x000fea0003800000 */
[----:B------:R-:W0:Y:S01]  /*0810*/  LDC.64 R2, c[0x0][0x390] ;  /* 0x0000e400ff027b82 */ /* 0x000e220000000a00 */
[----:B------:R-:W-:-:S04]  /*0820*/  IMAD R23, R18, R6, R23 ;  /* 0x0000000612177224 */ /* 0x000fc800078e0217 */
[----:B0-----:R-:W-:-:S05]  /*0830*/  IMAD.WIDE.U32 R2, R23, 0x4, R2 ;  /* 0x0000000417027825 */ /* 0x001fca00078e0002 */
[----:B------:R-:W-:Y:S01]  /*0840*/  STG.E desc[UR8][R2.64], R27 ;  /* 0x0000001b02007986 */ /* 0x000fe2000c101908 */
[----:B------:R-:W-:Y:S05]  /*0850*/  EXIT ;  /* 0x000000000000794d */ /* 0x000fea0003800000 */
.L_x_34:
        /* <DEDUP_REMOVED lines=10> */
.L_x_44:


//--------------------- .text._Z10gemm_tiledILi16EEvPfS0_S0_i --------------------------
	.section	.text._Z10gemm_tiledILi16EEvPfS0_S0_i,"ax",@progbits
	.align	128
        .global         _Z10gemm_tiledILi16EEvPfS0_S0_i
        .type           _Z10gemm_tiledILi16EEvPfS0_S0_i,@function
        .size           _Z10gemm_tiledILi16EEvPfS0_S0_i,(.L_x_45 - _Z10gemm_tiledILi16EEvPfS0_S0_i)
        .other          _Z10gemm_tiledILi16EEvPfS0_S0_i,@"STO_CUDA_ENTRY STV_DEFAULT"
_Z10gemm_tiledILi16EEvPfS0_S0_i:
.text._Z10gemm_tiledILi16EEvPfS0_S0_i:
        /* <DEDUP_REMOVED lines=22> */
[----:B------:R-:W-:Y:S02]  /*0160*/  IMAD R7, R10, 0x10, R7 ;  /* 0x000000100a077824 */ /* 0x000fe400078e0207 */
[----:B------:R-:W-:-:S05]  /*0170*/  IADD3 R19, PT, PT, -R8, RZ, RZ ;  /* 0x000000ff08137210 */ /* 0x000fca0007ffe1ff */
[----:B------:R-:W2:Y:S01]  /*0180*/  LDC.64 R22, c[0x0][0x380] ;  /* 0x0000e000ff167b82 */ /* 0x000ea20000000a00 */
[----:B0-----:R-:W-:Y:S02]  /*0190*/  ULEA UR5, UR6, UR5, 0x18 ;  /* 0x0000000506057291 */ /* 0x001fe4000f8ec0ff */
[----:B------:R-:W-:-:S04]  /*01a0*/  ULEA UR4, UR6, UR4, 0x18 ;  /* 0x0000000406047291 */ /* 0x000fc8000f8ec0ff */
[----:B------:R-:W-:Y:S02]  /*01b0*/  LEA R17, R3, UR5, 0x2 ;  /* 0x0000000503117c11 */ /* 0x000fe4000f8e10ff */
[----:B------:R-:W-:-:S03]  /*01c0*/  LEA R16, R2, UR4, 0x6 ;  /* 0x0000000402107c11 */ /* 0x000fc6000f8e30ff */
[----:B------:R-:W-:Y:S01]  /*01d0*/  IMAD R21, R2, 0x40, R17 ;  /* 0x0000004002157824 */ /* 0x000fe200078e0211 */
[----:B------:R-:W-:-:S07]  /*01e0*/  LEA R20, R3, R16, 0x2 ;  /* 0x0000001003147211 */ /* 0x000fce00078e10ff */
.L_x_36:
        /* <DEDUP_REMOVED lines=11> */
[----:B------:R-:W3:Y:S01]  /*02a0*/  @!P0 LDG.E R24, desc[UR8][R10.64] ;  /* 0x000000080a188981 */ /* 0x000ee2000c1e1900 */
[----:B------:R-:W-:-:S05]  /*02b0*/  VIADD R19, R19, 0x1 ;  /* 0x0000000113137836 */ /* 0x000fca0000000000 */
[----:B------:R-:W-:Y:S02]  /*02c0*/  ISETP.NE.AND P0, PT, R19, RZ, PT ;  /* 0x000000ff1300720c */ /* 0x000fe40003f05270 */
[----:B------:R-:W-:Y:S02]  /*02d0*/  IADD3 R18, PT, PT, R18, 0x10, RZ ;  /* 0x0000001012127810 */ /* 0x000fe40007ffe0ff */
[----:B------:R-:W-:Y:S02]  /*02e0*/  IADD3 R3, PT, PT, R3, 0x10, RZ ;  /* 0x0000001003037810 */ /* 0x000fe40007ffe0ff */
[----:B------:R-:W-:Y:S02]  /*02f0*/  IADD3 R2, PT, PT, R2, 0x10, RZ ;  /* 0x0000001002027810 */ /* 0x000fe40007ffe0ff */
[----:B------:R-:W-:Y:S01]  /*0300*/  LEA R7, R6, R7, 0x4 ;  /* 0x0000000706077211 */ /* 0x000fe200078e20ff */
        /* <DEDUP_REMOVED lines=12> */
[----:B------:R-:W1:Y:S04]  /*03d0*/  LDS R13, [R17+0x100] ;  /* 0x00010000110d7984 */ /* 0x000e680000000800 */
[----:B------:R-:W3:Y:S01]  /*03e0*/  LDS R25, [R17+0x180] ;  /* 0x0001800011197984 */ /* 0x000ee20000000800 */
[----:B--2---:R-:W-:-:S04]  /*03f0*/  FFMA R27, R27, R14, R26 ;  /* 0x0000000e1b1b7223 */ /* 0x004fc8000000001a */
[----:B0-----:R-:W-:Y:S02]  /*0400*/  FFMA R15, R12, R15, R27 ;  /* 0x0000000f0c0f7223 */ /* 0x001fe4000000001b */
[----:B------:R-:W-:Y:S02]  /*0410*/  LDS R27, [R17+0x200] ;  /* 0x00020000111b7984 */ /* 0x000fe40000000800 */
[----:B-1----:R-:W-:Y:S02]  /*0420*/  FFMA R13, R8, R13, R15 ;  /* 0x0000000d080d7223 */ /* 0x002fe4000000000f */
[----:B------:R-:W0:Y:S02]  /*0430*/  LDS R8, [R17+0x1c0] ;  /* 0x0001c00011087984 */ /* 0x000e240000000800 */
[----:B------:R-:W-:Y:S02]  /*0440*/  FFMA R26, R24, R9, R13 ;  /* 0x00000009181a7223 */ /* 0x000fe4000000000d */
[----:B------:R-:W1:Y:S04]  /*0450*/  LDS.128 R12, [R16+0x20] ;  /* 0x00002000100c7984 */ /* 0x000e680000000c00 */
[----:B------:R-:W2:Y:S01]  /*0460*/  LDS R24, [R17+0x240] ;  /* 0x0002400011187984 */ /* 0x000ea20000000800 */
[----:B---3--:R-:W-:-:S03]  /*0470*/  FFMA R9, R25, R10, R26 ;  /* 0x0000000a19097223 */ /* 0x008fc6000000001a */
[----:B------:R-:W3:Y:S01]  /*0480*/  LDS R25, [R17+0x280] ;  /* 0x0002800011197984 */ /* 0x000ee20000000800 */
[----:B0-----:R-:W-:-:S04]  /*0490*/  FFMA R9, R8, R11, R9 ;  /* 0x0000000b08097223 */ /* 0x001fc80000000009 */
[----:B-1----:R-:W-:Y:S02]  /*04a0*/  FFMA R9, R12, R27, R9 ;  /* 0x0000001b0c097223 */ /* 0x002fe40000000009 */
[----:B------:R-:W0:Y:S02]  /*04b0*/  LDS R12, [R17+0x2c0] ;  /* 0x0002c000110c7984 */ /* 0x000e240000000800 */
[----:B--2---:R-:W-:Y:S02]  /*04c0*/  FFMA R24, R24, R13, R9 ;  /* 0x0000000d18187223 */ /* 0x004fe40000000009 */
[----:B------:R-:W-:Y:S04]  /*04d0*/  LDS R13, [R17+0x300] ;  /* 0x00030000110d7984 */ /* 0x000fe80000000800 */
[----:B------:R-:W1:Y:S01]  /*04e0*/  LDS.128 R8, [R16+0x30] ;  /* 0x0000300010087984 */ /* 0x000e620000000c00 */
[----:B---3--:R-:W-:-:S03]  /*04f0*/  FFMA R25, R25, R14, R24 ;  /* 0x0000000e19197223 */ /* 0x008fc60000000018 */
[----:B------:R-:W2:Y:S04]  /*0500*/  LDS R27, [R17+0x340] ;  /* 0x00034000111b7984 */ /* 0x000ea80000000800 */
[----:B------:R-:W3:Y:S04]  /*0510*/  LDS R24, [R17+0x380] ;  /* 0x0003800011187984 */ /* 0x000ee80000000800 */
[----:B------:R-:W4:Y:S01]  /*0520*/  LDS R14, [R17+0x3c0] ;  /* 0x0003c000110e7984 */ /* 0x000f220000000800 */
[----:B0-----:R-:W-:-:S04]  /*0530*/  FFMA R15, R12, R15, R25 ;  /* 0x0000000f0c0f7223 */ /* 0x001fc80000000019 */
[----:B-1----:R-:W-:-:S04]  /*0540*/  FFMA R8, R8, R13, R15 ;  /* 0x0000000d08087223 */ /* 0x002fc8000000000f */
[----:B--2---:R-:W-:-:S04]  /*0550*/  FFMA R9, R27, R9, R8 ;  /* 0x000000091b097223 */ /* 0x004fc80000000008 */
[----:B---3--:R-:W-:-:S04]  /*0560*/  FFMA R9, R24, R10, R9 ;  /* 0x0000000a18097223 */ /* 0x008fc80000000009 */
[----:B----4-:R-:W-:Y:S01]  /*0570*/  FFMA R25, R14, R11, R9 ;  /* 0x0000000b0e197223 */ /* 0x010fe20000000009 */
[----:B------:R-:W-:Y:S06]  /*0580*/  BAR.SYNC.DEFER_BLOCKING 0x0 ;  /* 0x0000000000007b1d */ /* 0x000fec0000010000 */
[----:B------:R-:W-:Y:S05]  /*0590*/  @P0 BRA `(.L_x_36) ;  /* 0xfffffffc00140947 */ /* 0x000fea000383ffff */
.L_x_35:
        /* <DEDUP_REMOVED lines=8> */
.L_x_37:
        /* <DEDUP_REMOVED lines=14> */
.L_x_45:


//--------------------- .text._Z10gemm_naivePfS_S_i --------------------------
	.section	.text._Z10gemm_naivePfS_S_i,"ax",@progbits
	.align	128
        .global         _Z10gemm_naivePfS_S_i
        .type           _Z10gemm_naivePfS_S_i,@function
        .size           _Z10gemm_naivePfS_S_i,(.L_x_46 - _Z10gemm_naivePfS_S_i)
        .other          _Z10gemm_naivePfS_S_i,@"STO_CUDA_ENTRY STV_DEFAULT"
_Z10gemm_naivePfS_S_i:
.text._Z10gemm_naivePfS_S_i:
[----:B------:R-:W-:Y:S01]  /*0000*/  LDC R1, c[0x0][0x37c] ;  /* 0x0000df00ff017b82 */ /* 0x000fe20000000800 */
[----:B------:R-:W0:Y:S07]  /*0010*/  S2R R0, SR_TID.Y ;  /* 0x0000000000007919 */ /* 0x000e2e0000002200 */
[----:B------:R-:W0:Y:S01]  /*0020*/  S2UR UR4, SR_CTAID.Y ;  /* 0x00000000000479c3 */ /* 0x000e220000002600 */
[----:B------:R-:W1:Y:S01]  /*0030*/  LDCU UR20, c[0x0][0x398] ;  /* 0x00007300ff1477ac */ /* 0x000e620008000800 */
[----:B------:R-:W2:Y:S06]  /*0040*/  S2R R3, SR_TID.X ;  /* 0x0000000000037919 */ /* 0x000eac0000002100 */
[----:B------:R-:W0:Y:S08]  /*0050*/  LDC R13, c[0x0][0x364] ;  /* 0x0000d900ff0d7b82 */ /* 0x000e300000000800 */
[----:B------:R-:W2:Y:S08]  /*0060*/  S2UR UR5, SR_CTAID.X ;  /* 0x00000000000579c3 */ /* 0x000eb00000002500 */
[----:B------:R-:W2:Y:S01]  /*0070*/  LDC R2, c[0x0][0x360] ;  /* 0x0000d800ff027b82 */ /* 0x000ea20000000800 */
[----:B0-----:R-:W-:-:S02]  /*0080*/  IMAD R13, R13, UR4, R0 ;  /* 0x000000040d0d7c24 */ /* 0x001fc4000f8e0200 */
[----:B--2---:R-:W-:-:S05]  /*0090*/  IMAD R0, R2, UR5, R3 ;  /* 0x0000000502007c24 */ /* 0x004fca000f8e0203 */
[----:B------:R-:W-:-:S04]  /*00a0*/  VIMNMX R2, PT, PT, R13, R0, !PT ;  /* 0x000000000d027248 */ /* 0x000fc80007fe0100 */
[----:B-1----:R-:W-:-:S13]  /*00b0*/  ISETP.GE.AND P0, PT, R2, UR20, PT ;  /* 0x0000001402007c0c */ /* 0x002fda000bf06270 */
[----:B------:R-:W-:Y:S05]  /*00c0*/  @P0 EXIT ;  /* 0x000000000000094d */ /* 0x000fea0003800000 */
[----:B------:R-:W-:Y:S01]  /*00d0*/  UISETP.GE.U32.AND UP0, UPT, UR20, 0x8, UPT ;  /* 0x000000081400788c */ /* 0x000fe2000bf06070 */
[----:B------:R-:W-:Y:S02]  /*00e0*/  HFMA2 R12, -RZ, RZ, 0, 0 ;  /* 0x00000000ff0c7431 */ /* 0x000fe400000001ff */
[----:B------:R-:W-:Y:S01]  /*00f0*/  IMAD R13, R13, UR20, RZ ;  /* 0x000000140d0d7c24 */ /* 0x000fe2000f8e02ff */
[----:B------:R-:W-:Y:S01]  /*0100*/  UMOV UR4, URZ ;  /* 0x000000ff00047c82 */ /* 0x000fe20008000000 */
[----:B------:R-:W0:Y:S04]  /*0110*/  LDCU.64 UR18, c[0x0][0x358] ;  /* 0x00006b00ff1277ac */ /* 0x000e280008000a00 */
[----:B------:R-:W-:Y:S05]  /*0120*/  BRA.U !UP0, `(.L_x_38) ;  /* 0x0000000508047547 */ /* 0x000fea000b800000 */
[----:B------:R-:W1:Y:S01]  /*0130*/  LDCU.128 UR24, c[0x0][0x380] ;  /* 0x00007000ff1877ac */ /* 0x000e620008000c00 */
[----:B------:R-:W-:Y:S02]  /*0140*/  MOV R12, RZ ;  /* 0x000000ff000c7202 */ /* 0x000fe40000000f00 */
[----:B------:R-:W-:Y:S01]  /*0150*/  MOV R14, R0 ;  /* 0x00000000000e7202 */ /* 0x000fe20000000f00 */
[----:B------:R-:W-:-:S04]  /*0160*/  ULOP3.LUT UR4, UR20, 0x7ffffff8, URZ, 0xc0, !UPT ;  /* 0x7ffffff814047892 */ /* 0x000fc8000f8ec0ff */
[----:B------:R-:W-:Y:S01]  /*0170*/  UIADD3 UR5, UPT, UPT, -UR4, URZ, URZ ;  /* 0x000000ff04057290 */ /* 0x000fe2000fffe1ff */
[----:B-1----:R-:W-:Y:S01]  /*0180*/  MOV R2, UR24 ;  /* 0x0000001800027c02 */ /* 0x002fe20008000f00 */
[----:B------:R-:W-:Y:S01]  /*0190*/  UIMAD.WIDE UR6, UR20, 0x8, UR26 ;  /* 0x00000008140678a5 */ /* 0x000fe2000f8e021a */
[----:B------:R-:W-:Y:S01]  /*01a0*/  MOV R3, UR25 ;  /* 0x0000001900037c02 */ /* 0x000fe20008000f00 */
[----:B------:R-:W-:Y:S02]  /*01b0*/  UIMAD.WIDE UR8, UR20, 0xc, UR26 ;  /* 0x0000000c140878a5 */ /* 0x000fe4000f8e021a */
[----:B------:R-:W-:Y:S01]  /*01c0*/  UIMAD.WIDE UR10, UR20, 0x10, UR26 ;  /* 0x00000010140a78a5 */ /* 0x000fe2000f8e021a */
[----:B------:R-:W-:Y:S01]  /*01d0*/  IMAD.WIDE.U32 R2, R13, 0x4, R2 ;  /* 0x000000040d027825 */ /* 0x000fe200078e0002 */
[----:B------:R-:W-:Y:S02]  /*01e0*/  UIMAD.WIDE UR12, UR20, 0x14, UR26 ;  /* 0x00000014140c78a5 */ /* 0x000fe4000f8e021a */
[----:B------:R-:W-:Y:S01]  /*01f0*/  UIMAD.WIDE UR14, UR20, 0x18, UR26 ;  /* 0x00000018140e78a5 */ /* 0x000fe2000f8e021a */
[----:B------:R-:W-:Y:S01]  /*0200*/  IADD3 R2, P0, PT, R2, 0x10, RZ ;  /* 0x0000001002027810 */ /* 0x000fe20007f1e0ff */
[----:B------:R-:W-:-:S03]  /*0210*/  UIMAD.WIDE UR16, UR20, 0x1c, UR26 ;  /* 0x0000001c141078a5 */ /* 0x000fc6000f8e021a */
[----:B------:R-:W-:-:S09]  /*0220*/  IADD3.X R3, PT, PT, RZ, R3, RZ, P0, !PT ;  /* 0x00000003ff037210 */ /* 0x000fd200007fe4ff */
.L_x_39:
[----:B------:R-:W-:Y:S01]  /*0230*/  UIMAD.WIDE UR22, UR20, 0x4, UR26 ;  /* 0x00000004141678a5 */ /* 0x000fe2000f8e021a */
[----:B------:R-:W-:Y:S02]  /*0240*/  IMAD.MOV.U32 R23, RZ, RZ, 0x4 ;  /* 0x00000004ff177424 */ /* 0x000fe400078e00ff */
[----:B------:R-:W-:Y:S01]  /*0250*/  HFMA2 R11, -RZ, RZ, 0, 2.384185791015625e-07 ;  /* 0x00000004ff0b7431 */ /* 0x000fe200000001ff */
[----:B------:R-:W-:Y:S01]  /*0260*/  MOV R25, 0x4 ;  /* 0x0000000400197802 */ /* 0x000fe20000000f00 */
[----:B0-----:R-:W2:Y:S01]  /*0270*/  LDG.E R21, desc[UR18][R2.64+-0x10] ;  /* 0xfffff01202157981 */ /* 0x001ea2000c1e1900 */
[C---:B------:R-:W-:Y:S01]  /*0280*/  IMAD.WIDE R22, R14.reuse, R23, UR26 ;  /* 0x0000001a0e167e25 */ /* 0x040fe2000f8e0217 */
[----:B------:R-:W-:Y:S02]  /*0290*/  MOV R8, UR22 ;  /* 0x0000001600087c02 */ /* 0x000fe40008000f00 */
[----:B------:R-:W-:Y:S01]  /*02a0*/  MOV R9, UR23 ;  /* 0x0000001700097c02 */ /* 0x000fe20008000f00 */
[----:B------:R-:W3:Y:S02]  /*02b0*/  LDG.E R19, desc[UR18][R2.64+-0xc] ;  /* 0xfffff41202137981 */ /* 0x000ee4000c1e1900 */
[----:B------:R-:W-:-:S02]  /*02c0*/  IMAD.WIDE R8, R14, 0x4, R8 ;  /* 0x000000040e087825 */ /* 0x000fc400078e0208 */
[----:B------:R-:W2:Y:S01]  /*02d0*/  LDG.E R22, desc[UR18][R22.64] ;  /* 0x0000001216167981 */ /* 0x000ea2000c1e1900 */
[----:B------:R-:W-:Y:S01]  /*02e0*/  MOV R5, 0x4 ;  /* 0x0000000400057802 */ /* 0x000fe20000000f00 */
[C---:B------:R-:W-:Y:S02]  /*02f0*/  IMAD.WIDE R24, R14.reuse, R25, UR6 ;  /* 0x000000060e187e25 */ /* 0x040fe4000f8e0219 */
[----:B------:R0:W3:Y:S02]  /*0300*/  LDG.E R20, desc[UR18][R8.64] ;  /* 0x0000001208147981 */ /* 0x0000e4000c1e1900 */
[----:B------:R-:W-:Y:S02]  /*0310*/  IMAD.WIDE R10, R14, R11, UR8 ;  /* 0x000000080e0a7e25 */ /* 0x000fe4000f8e020b */
[----:B------:R-:W4:Y:S04]  /*0320*/  LDG.E R18, desc[UR18][R24.64] ;  /* 0x0000001218127981 */ /* 0x000f28000c1e1900 */
[----:B------:R-:W4:Y:S01]  /*0330*/  LDG.E R17, desc[UR18][R2.64+-0x8] ;  /* 0xfffff81202117981 */ /* 0x000f22000c1e1900 */
[----:B0-----:R-:W-:-:S02]  /*0340*/  HFMA2 R9, -RZ, RZ, 0, 2.384185791015625e-07 ;  /* 0x00000004ff097431 */ /* 0x001fc400000001ff */
[----:B------:R-:W-:Y:S01]  /*0350*/  IMAD.MOV.U32 R7, RZ, RZ, 0x4 ;  /* 0x00000004ff077424 */ /* 0x000fe200078e00ff */
[----:B------:R0:W5:Y:S01]  /*0360*/  LDG.E R16, desc[UR18][R10.64] ;  /* 0x000000120a107981 */ /* 0x000162000c1e1900 */
[----:B------:R-:W-:-:S03]  /*0370*/  IMAD.WIDE R4, R14, R5, UR10 ;  /* 0x0000000a0e047e25 */ /* 0x000fc6000f8e0205 */
[----:B------:R-:W5:Y:S01]  /*0380*/  LDG.E R15, desc[UR18][R2.64+-0x4] ;  /* 0xfffffc12020f7981 */ /* 0x000f62000c1e1900 */
[C---:B------:R-:W-:Y:S01]  /*0390*/  IMAD.WIDE R6, R14.reuse, R7, UR12 ;  /* 0x0000000c0e067e25 */ /* 0x040fe2000f8e0207 */
[----:B------:R-:W-:Y:S02]  /*03a0*/  MOV R27, 0x4 ;  /* 0x00000004001b7802 */ /* 0x000fe40000000f00 */
[----:B------:R1:W5:Y:S01]  /*03b0*/  LDG.E R4, desc[UR18][R4.64] ;  /* 0x0000001204047981 */ /* 0x000362000c1e1900 */
[----:B------:R-:W-:-:S03]  /*03c0*/  IMAD.WIDE R8, R14, R9, UR14 ;  /* 0x0000000e0e087e25 */ /* 0x000fc6000f8e0209 */
[----:B------:R-:W5:Y:S01]  /*03d0*/  LDG.E R23, desc[UR18][R2.64] ;  /* 0x0000001202177981 */ /* 0x000f62000c1e1900 */
[----:B0-----:R-:W-:-:S03]  /*03e0*/  IMAD.WIDE R10, R14, R27, UR16 ;  /* 0x000000100e0a7e25 */ /* 0x001fc6000f8e021b */
[----:B------:R-:W5:Y:S04]  /*03f0*/  LDG.E R7, desc[UR18][R6.64] ;  /* 0x0000001206077981 */ /* 0x000f68000c1e1900 */
[----:B------:R-:W5:Y:S04]  /*0400*/  LDG.E R24, desc[UR18][R2.64+0x4] ;  /* 0x0000041202187981 */ /* 0x000f68000c1e1900 */
[----:B------:R-:W5:Y:S04]  /*0410*/  LDG.E R8, desc[UR18][R8.64] ;  /* 0x0000001208087981 */ /* 0x000f68000c1e1900 */
[----:B------:R-:W5:Y:S04]  /*0420*/  LDG.E R25, desc[UR18][R2.64+0x8] ;  /* 0x0000081202197981 */ /* 0x000f68000c1e1900 */
[----:B------:R-:W5:Y:S04]  /*0430*/  LDG.E R10, desc[UR18][R10.64] ;  /* 0x000000120a0a7981 */ /* 0x000f68000c1e1900 */
[----:B------:R0:W5:Y:S01]  /*0440*/  LDG.E R27, desc[UR18][R2.64+0xc] ;  /* 0x00000c12021b7981 */ /* 0x000162000c1e1900 */
[----:B------:R-:W-:-:S04]  /*0450*/  UIADD3 UR5, UPT, UPT, UR5, 0x8, URZ ;  /* 0x0000000805057890 */ /* 0x000fc8000fffe0ff */
[----:B------:R-:W-:Y:S01]  /*0460*/  UISETP.NE.AND UP0, UPT, UR5, URZ, UPT ;  /* 0x000000ff0500728c */ /* 0x000fe2000bf05270 */
[----:B-1----:R-:W-:Y:S02]  /*0470*/  MOV R5, UR20 ;  /* 0x0000001400057c02 */ /* 0x002fe40008000f00 */
[----:B0-----:R-:W-:Y:S02]  /*0480*/  IADD3 R2, P0, PT, R2, 0x20, RZ ;  /* 0x0000002002027810 */ /* 0x001fe40007f1e0ff */
[----:B------:R-:W-:Y:S02]  /*0490*/  LEA R14, R5, R14, 0x3 ;  /* 0x0000000e050e7211 */ /* 0x000fe400078e18ff */
[----:B------:R-:W-:Y:S01]  /*04a0*/  IADD3.X R3, PT, PT, RZ, R3, RZ, P0, !PT ;  /* 0x00000003ff037210 */ /* 0x000fe200007fe4ff */
[----:B--2---:R-:W-:-:S04]  /*04b0*/  FFMA R22, R21, R22, R12 ;  /* 0x0000001615167223 */ /* 0x004fc8000000000c */
[----:B---3--:R-:W-:-:S04]  /*04c0*/  FFMA R20, R19, R20, R22 ;  /* 0x0000001413147223 */ /* 0x008fc80000000016 */
[----:B----4-:R-:W-:-:S04]  /*04d0*/  FFMA R18, R17, R18, R20 ;  /* 0x0000001211127223 */ /* 0x010fc80000000014 */
[----:B-----5:R-:W-:-:S04]  /*04e0*/  FFMA R16, R15, R16, R18 ;  /* 0x000000100f107223 */ /* 0x020fc80000000012 */
[----:B------:R-:W-:-:S04]  /*04f0*/  FFMA R23, R23, R4, R16 ;  /* 0x0000000417177223 */ /* 0x000fc80000000010 */
[----:B------:R-:W-:-:S04]  /*0500*/  FFMA R24, R24, R7, R23 ;  /* 0x0000000718187223 */ /* 0x000fc80000000017 */
[----:B------:R-:W-:-:S04]  /*0510*/  FFMA R8, R25, R8, R24 ;  /* 0x0000000819087223 */ /* 0x000fc80000000018 */
[----:B------:R-:W-:Y:S01]  /*0520*/  FFMA R12, R27, R10, R8 ;  /* 0x0000000a1b0c7223 */ /* 0x000fe20000000008 */
[----:B------:R-:W-:Y:S06]  /*0530*/  BRA.U UP0, `(.L_x_39) ;  /* 0xfffffffd003c7547 */ /* 0x000fec000b83ffff */
.L_x_38:
[----:B------:R-:W-:-:S04]  /*0540*/  ULOP3.LUT UR6, UR20, 0x7, URZ, 0xc0, !UPT ;  /* 0x0000000714067892 */ /* 0x000fc8000f8ec0ff */
[----:B------:R-:W-:-:S09]  /*0550*/  UISETP.NE.AND UP0, UPT, UR6, URZ, UPT ;  /* 0x000000ff0600728c */ /* 0x000fd2000bf05270 */
[----:B------:R-:W-:Y:S05]  /*0560*/  BRA.U !UP0, `(.L_x_40) ;  /* 0x0000000508387547 */ /* 0x000fea000b800000 */
[----:B------:R-:W-:Y:S02]  /*0570*/  UISETP.GE.U32.AND UP0, UPT, UR6, 0x4, UPT ;  /* 0x000000040600788c */ /* 0x000fe4000bf06070 */
[----:B------:R-:W-:-:S04]  /*0580*/  ULOP3.LUT UR5, UR20, 0x3, URZ, 0xc0, !UPT ;  /* 0x0000000314057892 */ /* 0x000fc8000f8ec0ff */
[----:B------:R-:W-:-:S03]  /*0590*/  UISETP.NE.AND UP1, UPT, UR5, URZ, UPT ;  /* 0x000000ff0500728c */ /* 0x000fc6000bf25270 */
[----:B------:R-:W-:Y:S08]  /*05a0*/  BRA.U !UP0, `(.L_x_41) ;  /* 0x00000001087c7547 */ /* 0x000ff0000b800000 */
[----:B------:R-:W1:Y:S01]  /*05b0*/  LDC.64 R6, c[0x0][0x388] ;  /* 0x0000e200ff067b82 */ /* 0x000e620000000a00 */
[----:B------:R-:W2:Y:S01]  /*05c0*/  LDCU.64 UR6, c[0x0][0x380] ;  /* 0x00007000ff0677ac */ /* 0x000ea20008000a00 */
[----:B------:R-:W-:Y:S01]  /*05d0*/  IMAD.U32 R9, RZ, RZ, UR4 ;  /* 0x00000004ff097e24 */ /* 0x000fe2000f8e00ff */
[C---:B------:R-:W-:Y:S02]  /*05e0*/  IADD3 R3, PT, PT, R13.reuse, UR4, RZ ;  /* 0x000000040d037c10 */ /* 0x040fe4000fffe0ff */
[----:B------:R-:W-:Y:S01]  /*05f0*/  IADD3 R10, P0, PT, R13, UR4, RZ ;  /* 0x000000040d0a7c10 */ /* 0x000fe2000ff1e0ff */
[----:B------:R-:W-:Y:S01]  /*0600*/  IMAD R9, R9, UR20, R0 ;  /* 0x0000001409097c24 */ /* 0x000fe2000f8e0200 */
[----:B------:R-:W-:Y:S01]  /*0610*/  MOV R11, UR20 ;  /* 0x00000014000b7c02 */ /* 0x000fe20008000f00 */
[----:B------:R-:W3:Y:S01]  /*0620*/  LDC.64 R4, c[0x0][0x380] ;  /* 0x0000e000ff047b82 */ /* 0x000ee20000000a00 */
[----:B------:R-:W-:Y:S01]  /*0630*/  MOV R15, UR20 ;  /* 0x00000014000f7c02 */ /* 0x000fe20008000f00 */
[----:B-1----:R-:W-:Y:S01]  /*0640*/  IMAD.WIDE R6, R9, 0x4, R6 ;  /* 0x0000000409067825 */ /* 0x002fe200078e0206 */
[----:B------:R-:W-:-:S05]  /*0650*/  MOV R9, UR20 ;  /* 0x0000001400097c02 */ /* 0x000fca0008000f00 */
[----:B------:R-:W-:Y:S02]  /*0660*/  IMAD.WIDE R8, R9, 0x4, R6 ;  /* 0x0000000409087825 */ /* 0x000fe400078e0206 */
[----:B0-----:R-:W4:Y:S02]  /*0670*/  LDG.E R6, desc[UR18][R6.64] ;  /* 0x0000001206067981 */ /* 0x001f24000c1e1900 */
[----:B---3--:R-:W-:Y:S01]  /*0680*/  IMAD.WIDE.U32 R4, R3, 0x4, R4 ;  /* 0x0000000403047825 */ /* 0x008fe200078e0004 */
[----:B------:R-:W-:Y:S01]  /*0690*/  IADD3.X R3, PT, PT, RZ, RZ, RZ, P0, !PT ;  /* 0x000000ffff037210 */ /* 0x000fe200007fe4ff */
[----:B------:R-:W3:Y:S01]  /*06a0*/  LDG.E R17, desc[UR18][R8.64] ;  /* 0x0000001208117981 */ /* 0x000ee2000c1e1900 */
[----:B--2---:R-:W-:-:S03]  /*06b0*/  LEA R2, P0, R10, UR6, 0x2 ;  /* 0x000000060a027c11 */ /* 0x004fc6000f8010ff */
[----:B------:R-:W4:Y:S01]  /*06c0*/  LDG.E R5, desc[UR18][R4.64] ;  /* 0x0000001204057981 */ /* 0x000f22000c1e1900 */
[----:B------:R-:W-:Y:S01]  /*06d0*/  LEA.HI.X R3, R10, UR7, R3, 0x2, P0 ;  /* 0x000000070a037c11 */ /* 0x000fe200080f1403 */
[----:B------:R-:W-:-:S04]  /*06e0*/  IMAD.WIDE R10, R11, 0x4, R8 ;  /* 0x000000040b0a7825 */ /* 0x000fc800078e0208 */
[----:B------:R-:W3:Y:S01]  /*06f0*/  LDG.E R16, desc[UR18][R2.64+0x4] ;  /* 0x0000041202107981 */ /* 0x000ee2000c1e1900 */
[----:B------:R-:W-:-:S03]  /*0700*/  IMAD.WIDE R14, R15, 0x4, R10 ;  /* 0x000000040f0e7825 */ /* 0x000fc600078e020a */
[----:B------:R-:W2:Y:S04]  /*0710*/  LDG.E R19, desc[UR18][R10.64] ;  /* 0x000000120a137981 */ /* 0x000ea8000c1e1900 */
[----:B------:R-:W2:Y:S04]  /*0720*/  LDG.E R18, desc[UR18][R2.64+0x8] ;  /* 0x0000081202127981 */ /* 0x000ea8000c1e1900 */
[----:B------:R-:W5:Y:S04]  /*0730*/  LDG.E R20, desc[UR18][R2.64+0xc] ;  /* 0x00000c1202147981 */ /* 0x000f68000c1e1900 */
[----:B------:R-:W5:Y:S01]  /*0740*/  LDG.E R14, desc[UR18][R14.64] ;  /* 0x000000120e0e7981 */ /* 0x000f62000c1e1900 */
[----:B------:R-:W-:Y:S01]  /*0750*/  UIADD3 UR4, UPT, UPT, UR4, 0x4, URZ ;  /* 0x0000000404047890 */ /* 0x000fe2000fffe0ff */
[----:B----4-:R-:W-:-:S04]  /*0760*/  FFMA R5, R5, R6, R12 ;  /* 0x0000000605057223 */ /* 0x010fc8000000000c */
[----:B---3--:R-:W-:-:S04]  /*0770*/  FFMA R5, R16, R17, R5 ;  /* 0x0000001110057223 */ /* 0x008fc80000000005 */
[----:B--2---:R-:W-:-:S04]  /*0780*/  FFMA R5, R18, R19, R5 ;  /* 0x0000001312057223 */ /* 0x004fc80000000005 */
[----:B-----5:R-:W-:-:S07]  /*0790*/  FFMA R12, R20, R14, R5 ;  /* 0x0000000e140c7223 */ /* 0x020fce0000000005 */
.L_x_41:
[----:B------:R-:W-:Y:S05]  /*07a0*/  BRA.U !UP1, `(.L_x_40) ;  /* 0x0000000109a87547 */ /* 0x000fea000b800000 */
[----:B------:R-:W-:Y:S01]  /*07b0*/  UISETP.NE.AND UP0, UPT, UR5, 0x1, UPT ;  /* 0x000000010500788c */ /* 0x000fe2000bf05270 */
[----:B------:R-:W-:Y:S01]  /*07c0*/  MOV R7, UR4 ;  /* 0x0000000400077c02 */ /* 0x000fe20008000f00 */
[----:B------:R-:W-:Y:S02]  /*07d0*/  ULOP3.LUT UR5, UR20, 0x1, URZ, 0xc0, !UPT ;  /* 0x0000000114057892 */ /* 0x000fe4000f8ec0ff */
[----:B------:R-:W-:Y:S02]  /*07e0*/  MOV R15, UR20 ;  /* 0x00000014000f7c02 */ /* 0x000fe40008000f00 */
[----:B------:R-:W-:Y:S01]  /*07f0*/  UISETP.NE.U32.AND UP1, UPT, UR5, 0x1, UPT ;  /* 0x000000010500788c */ /* 0x000fe2000bf25070 */
[----:B------:R-:W-:-:S04]  /*0800*/  PLOP3.LUT P1, PT, PT, PT, UP0, 0x80, 0x8 ;  /* 0x000000000008781c */ /* 0x000fc80003f2f008 */
[----:B------:R-:W1:Y:S01]  /*0810*/  @UP0 LDCU.128 UR8, c[0x0][0x380] ;  /* 0x00007000ff0807ac */ /* 0x000e620008000c00 */
[----:B------:R-:W-:Y:S01]  /*0820*/  PLOP3.LUT P0, PT, PT, PT, UP1, 0x80, 0x8 ;  /* 0x000000000008781c */ /* 0x000fe20003f0f018 */
[----:B------:R-:W2:Y:S04]  /*0830*/  @UP0 LDCU.64 UR6, c[0x0][0x380] ;  /* 0x00007000ff0607ac */ /* 0x000ea80008000a00 */
[----:B------:R-:W3:Y:S03]  /*0840*/  @!UP1 LDCU.128 UR12, c[0x0][0x380] ;  /* 0x00007000ff0c97ac */ /* 0x000ee60008000c00 */
[C---:B------:R-:W-:Y:S02]  /*0850*/  @P1 IADD3 R3, PT, PT, R13.reuse, UR4, RZ ;  /* 0x000000040d031c10 */ /* 0x040fe4000fffe0ff */
[----:B------:R-:W-:Y:S01]  /*0860*/  @P1 IADD3 R6, P2, PT, R13, UR4, RZ ;  /* 0x000000040d061c10 */ /* 0x000fe2000ff5e0ff */
[----:B------:R-:W-:Y:S01]  /*0870*/  @UP0 UIADD3 UR4, UPT, UPT, UR4, 0x2, URZ ;  /* 0x0000000204040890 */ /* 0x000fe2000fffe0ff */
[----:B-1----:R-:W-:Y:S01]  /*0880*/  MOV R11, UR9 ;  /* 0x00000009000b7c02 */ /* 0x002fe20008000f00 */
[----:B------:R-:W-:Y:S01]  /*0890*/  IMAD.U32 R10, RZ, RZ, UR8 ;  /* 0x00000008ff0a7e24 */ /* 0x000fe2000f8e00ff */
[----:B------:R-:W-:-:S02]  /*08a0*/  MOV R4, UR10 ;  /* 0x0000000a00047c02 */ /* 0x000fc40008000f00 */
[----:B------:R-:W-:Y:S01]  /*08b0*/  MOV R5, UR11 ;  /* 0x0000000b00057c02 */ /* 0x000fe20008000f00 */
[----:B------:R-:W-:-:S04]  /*08c0*/  @P1 IMAD.WIDE.U32 R10, R3, 0x4, R10 ;  /* 0x00000004030a1825 */ /* 0x000fc800078e000a */
[----:B------:R-:W-:Y:S01]  /*08d0*/  @P1 IMAD R3, R7, UR20, R0 ;  /* 0x0000001407031c24 */ /* 0x000fe2000f8e0200 */
[----:B------:R-:W-:Y:S01]  /*08e0*/  @P1 IADD3.X R7, PT, PT, RZ, RZ, RZ, P2, !PT ;  /* 0x000000ffff071210 */ /* 0x000fe200017fe4ff */
[----:B------:R-:W-:Y:S01]  /*08f0*/  IMAD.U32 R19, RZ, RZ, UR4 ;  /* 0x00000004ff137e24 */ /* 0x000fe2000f8e00ff */
[C---:B--2---:R-:W-:Y:S01]  /*0900*/  @P1 LEA R2, P2, R6.reuse, UR6, 0x2 ;  /* 0x0000000606021c11 */ /* 0x044fe2000f8410ff */
[----:B------:R-:W-:Y:S01]  /*0910*/  @P1 IMAD.WIDE R4, R3, 0x4, R4 ;  /* 0x0000000403041825 */ /* 0x000fe200078e0204 */
[----:B------:R-:W-:Y:S01]  /*0920*/  @!P0 IADD3 R17, PT, PT, R13, UR4, RZ ;  /* 0x000000040d118c10 */ /* 0x000fe2000fffe0ff */
[----:B0-----:R-:W2:Y:S01]  /*0930*/  @P1 LDG.E R11, desc[UR18][R10.64] ;  /* 0x000000120a0b1981 */ /* 0x001ea2000c1e1900 */
[----:B------:R-:W-:Y:S01]  /*0940*/  @P1 LEA.HI.X R3, R6, UR7, R7, 0x2, P2 ;  /* 0x0000000706031c11 */ /* 0x000fe200090f1407 */
[----:B------:R-:W-:Y:S01]  /*0950*/  @!P0 IMAD R19, R19, UR20, R0 ;  /* 0x0000001413138c24 */ /* 0x000fe2000f8e0200 */
[----:B---3--:R-:W-:Y:S01]  /*0960*/  MOV R6, UR12 ;  /* 0x0000000c00067c02 */ /* 0x008fe20008000f00 */
[----:B------:R-:W-:Y:S01]  /*0970*/  @P1 IMAD.WIDE R14, R15, 0x4, R4 ;  /* 0x000000040f0e1825 */ /* 0x000fe200078e0204 */
[----:B------:R-:W-:Y:S01]  /*0980*/  MOV R7, UR13 ;  /* 0x0000000d00077c02 */ /* 0x000fe20008000f00 */
[----:B------:R-:W2:Y:S01]  /*0990*/  @P1 LDG.E R4, desc[UR18][R4.64] ;  /* 0x0000001204041981 */ /* 0x000ea2000c1e1900 */
[----:B------:R-:W-:-:S02]  /*09a0*/  MOV R8, UR14 ;  /* 0x0000000e00087c02 */ /* 0x000fc40008000f00 */
[----:B------:R-:W-:Y:S01]  /*09b0*/  MOV R9, UR15 ;  /* 0x0000000f00097c02 */ /* 0x000fe20008000f00 */
[----:B------:R-:W-:Y:S01]  /*09c0*/  @!P0 IMAD.WIDE.U32 R6, R17, 0x4, R6 ;  /* 0x0000000411068825 */ /* 0x000fe200078e0006 */
[----:B------:R-:W3:Y:S03]  /*09d0*/  @P1 LDG.E R14, desc[UR18][R14.64] ;  /* 0x000000120e0e1981 */ /* 0x000ee6000c1e1900 */
[----:B------:R-:W-:Y:S01]  /*09e0*/  @!P0 IMAD.WIDE R8, R19, 0x4, R8 ;  /* 0x0000000413088825 */ /* 0x000fe200078e0208 */
[----:B------:R-:W3:Y:S04]  /*09f0*/  @P1 LDG.E R2, desc[UR18][R2.64+0x4] ;  /* 0x0000041202021981 */ /* 0x000ee8000c1e1900 */
[----:B------:R-:W4:Y:S04]  /*0a00*/  @!P0 LDG.E R7, desc[UR18][R6.64] ;  /* 0x0000001206078981 */ /* 0x000f28000c1e1900 */
[----:B------:R-:W4:Y:S01]  /*0a10*/  @!P0 LDG.E R8, desc[UR18][R8.64] ;  /* 0x0000001208088981 */ /* 0x000f22000c1e1900 */
[----:B--2---:R-:W-:-:S04]  /*0a20*/  @P1 FFMA R11, R11, R4, R12 ;  /* 0x000000040b0b1223 */ /* 0x004fc8000000000c */
[----:B---3--:R-:W-:-:S04]  /*0a30*/  @P1 FFMA R12, R2, R14, R11 ;  /* 0x0000000e020c1223 */ /* 0x008fc8000000000b */
[----:B----4-:R-:W-:-:S07]  /*0a40*/  @!P0 FFMA R12, R7, R8, R12 ;  /* 0x00000008070c8223 */ /* 0x010fce000000000c */
.L_x_40:
[----:B------:R-:W1:Y:S01]  /*0a50*/  LDC.64 R2, c[0x0][0x390] ;  /* 0x0000e400ff027b82 */ /* 0x000e620000000a00 */
[----:B------:R-:W-:-:S05]  /*0a60*/  IADD3 R13, PT, PT, R0, R13, RZ ;  /* 0x0000000d000d7210 */ /* 0x000fca0007ffe0ff */
[----:B-1----:R-:W-:-:S05]  /*0a70*/  IMAD.WIDE R2, R13, 0x4, R2 ;  /* 0x000000040d027825 */ /* 0x002fca00078e0202 */
[----:B0-----:R-:W-:Y:S01]  /*0a80*/  STG.E desc[UR18][R2.64], R12 ;  /* 0x0000000c02007986 */ /* 0x001fe2000c101912 */
[----:B------:R-:W-:Y:S05]  /*0a90*/  EXIT ;  /* 0x000000000000794d */ /* 0x000fea0003800000 */
.L_x_42:
        /* <DEDUP_REMOVED lines=14> */
.L_x_46:


//--------------------- .nv.shared._Z14gemm_pipelinedILi16ELi2EEvPfS0_S0_i --------------------------
	.section	.nv.shared._Z14gemm_pipelinedILi16ELi2EEvPfS0_S0_i,"aw",@nobits
	.sectionflags	@""
	.align	8
.nv.shared._Z14gemm_pipelinedILi16ELi2EEvPfS0_S0_i:
	.zero		5160


//--------------------- .nv.shared.reserved.0     --------------------------
	.section	.nv.shared.reserved.0,"aw",@nobits
	.weak		__nv_reservedSMEM_offset_0_alias
	.size		__nv_reservedSMEM_offset_0_alias, 0, 64
	.other		__nv_reservedSMEM_offset_0_alias,@"STO_CUDA_RESERVED_SHARED STV_DEFAULT"
__nv_reservedSMEM_offset_0_alias:
	.zero		0
	.zero		64


//--------------------- .nv.shared._Z10gemm_tiledILi32EEvPfS0_S0_i --------------------------
	.section	.nv.shared._Z10gemm_tiledILi32EEvPfS0_S0_i,"aw",@nobits
	.sectionflags	@""
	.align	4
.nv.shared._Z10gemm_tiledILi32EEvPfS0_S0_i:
	.zero		9216


//--------------------- .nv.shared._Z10gemm_tiledILi16EEvPfS0_S0_i --------------------------
	.section	.nv.shared._Z10gemm_tiledILi16EEvPfS0_S0_i,"aw",@nobits
	.sectionflags	@""
	.align	4
.nv.shared._Z10gemm_tiledILi16EEvPfS0_S0_i:
	.zero		3072


//--------------------- .nv.constant0._Z14gemm_pipelinedILi16ELi2EEvPfS0_S0_i --------------------------
	.section	.nv.constant0._Z14gemm_pipelinedILi16ELi2EEvPfS0_S0_i,"a",@progbits
	.sectionflags	@""
	.align	4
.nv.constant0._Z14gemm_pipelinedILi16ELi2EEvPfS0_S0_i:
	.zero		924


//--------------------- .nv.constant0._Z10gemm_tiledILi32EEvPfS0_S0_i --------------------------
	.section	.nv.constant0._Z10gemm_tiledILi32EEvPfS0_S0_i,"a",@progbits
	.sectionflags	@""
	.align	4
.nv.constant0._Z10gemm_tiledILi32EEvPfS0_S0_i:
	.zero		924


//--------------------- .nv.constant0._Z10gemm_tiledILi16EEvPfS0_S0_i --------------------------
	.section	.nv.constant0._Z10gemm_tiledILi16EEvPfS0_S0_i,"a",@progbits
	.sectionflags	@""
	.align	4
.nv.constant0._Z10gemm_tiledILi16EEvPfS0_S0_i:
	.zero		924


//--------------------- .nv.constant0._Z10gemm_naivePfS_S_i --------------------------
	.section	.nv.constant0._Z10gemm_naivePfS_S_i,"a",@progbits
	.sectionflags	@""
	.align	4
.nv.constant0._Z10gemm_naivePfS_S_i:
	.zero		924


//--------------------- SYMBOLS --------------------------

	.type		.nv.reservedSmem.offset0,@object
	.size		.nv.reservedSmem.offset0,0x4
	.type		.nv.reservedSmem.cap,@object
	.size		.nv.reservedSmem.cap,0x4
